	.headerflags	@"EF_CUDA_TEXMODE_UNIFIED EF_CUDA_64BIT_ADDRESS EF_CUDA_ACCELERATORS EF_CUDA_SM90 EF_CUDA_VIRTUAL_SM(EF_CUDA_SM90)"
	.elftype	@"ET_EXEC"


//--------------------- .nv.info                  --------------------------
	.section	.nv.info,"",@"SHT_CUDA_INFO"
	.align	4


	//----- nvinfo : EIATTR_REGCOUNT
	.align		4
        /*0000*/ 	.byte	0x04, 0x2f
        /*0002*/ 	.short	(.L_1 - .L_0)
	.align		4
.L_0:
        /*0004*/ 	.word	index@(triton_poi_fused_max_pool2d_with_indices_12)
        /*0008*/ 	.word	0x00000050


	//----- nvinfo : EIATTR_MIN_STACK_SIZE
	.align		4
.L_1:
        /*000c*/ 	.byte	0x04, 0x12
        /*000e*/ 	.short	(.L_3 - .L_2)
	.align		4
.L_2:
        /*0010*/ 	.word	index@(triton_poi_fused_max_pool2d_with_indices_12)
        /*0014*/ 	.word	0x00000000


	//----- nvinfo : EIATTR_FRAME_SIZE
	.align		4
.L_3:
        /*0018*/ 	.byte	0x04, 0x11
        /*001a*/ 	.short	(.L_5 - .L_4)
	.align		4
.L_4:
        /*001c*/ 	.word	index@(triton_poi_fused_max_pool2d_with_indices_12)
        /*0020*/ 	.word	0x00000000


	//----- nvinfo : EIATTR_MIN_STACK_SIZE
	.align		4
.L_5:
        /*0024*/ 	.byte	0x04, 0x12
        /*0026*/ 	.short	(.L_7 - .L_6)
	.align		4
.L_6:
        /*0028*/ 	.word	index@(triton_poi_fused_max_pool2d_with_indices_12)
        /*002c*/ 	.word	0x00000000
.L_7:


//--------------------- .nv.info.triton_poi_fused_max_pool2d_with_indices_12 --------------------------
	.section	.nv.info.triton_poi_fused_max_pool2d_with_indices_12,"",@"SHT_CUDA_INFO"
	.sectionflags	@""
	.align	4


	//----- nvinfo : EIATTR_CUDA_API_VERSION
	.align		4
        /*0000*/ 	.byte	0x04, 0x37
        /*0002*/ 	.short	(.L_9 - .L_8)
.L_8:
        /*0004*/ 	.word	0x0000007c


	//----- nvinfo : EIATTR_KPARAM_INFO
	.align		4
.L_9:
        /*0008*/ 	.byte	0x04, 0x17
        /*000a*/ 	.short	(.L_11 - .L_10)
.L_10:
        /*000c*/ 	.word	0x00000000
        /*0010*/ 	.short	0x0004
        /*0012*/ 	.short	0x001c
        /*0014*/ 	.byte	0x00, 0xf0, 0x11, 0x00


	//----- nvinfo : EIATTR_KPARAM_INFO
	.align		4
.L_11:
        /*0018*/ 	.byte	0x04, 0x17
        /*001a*/ 	.short	(.L_13 - .L_12)
.L_12:
        /*001c*/ 	.word	0x00000000
        /*0020*/ 	.short	0x0003
        /*0022*/ 	.short	0x0018
        /*0024*/ 	.byte	0x00, 0xf0, 0x11, 0x00


	//----- nvinfo : EIATTR_KPARAM_INFO
	.align		4
.L_13:
        /*0028*/ 	.byte	0x04, 0x17
        /*002a*/ 	.short	(.L_15 - .L_14)
.L_14:
        /*002c*/ 	.word	0x00000000
        /*0030*/ 	.short	0x0002
        /*0032*/ 	.short	0x0010
        /*0034*/ 	.byte	0x00, 0xf4, 0x21, 0x00


	//----- nvinfo : EIATTR_KPARAM_INFO
	.align		4
.L_15:
        /*0038*/ 	.byte	0x04, 0x17
        /*003a*/ 	.short	(.L_17 - .L_16)
.L_16:
        /*003c*/ 	.word	0x00000000
        /*0040*/ 	.short	0x0001
        /*0042*/ 	.short	0x0008
        /*0044*/ 	.byte	0x00, 0xf4, 0x21, 0x00


	//----- nvinfo : EIATTR_KPARAM_INFO
	.align		4
.L_17:
        /*0048*/ 	.byte	0x04, 0x17
        /*004a*/ 	.short	(.L_19 - .L_18)
.L_18:
        /*004c*/ 	.word	0x00000000
        /*0050*/ 	.short	0x0000
        /*0052*/ 	.short	0x0000
        /*0054*/ 	.byte	0x00, 0xf4, 0x21, 0x00


	//----- nvinfo : EIATTR_SPARSE_MMA_MASK
	.align		4
.L_19:
        /*0058*/ 	.byte	0x03, 0x50
        /*005a*/ 	.short	0x0000


	//----- nvinfo : EIATTR_MAXREG_COUNT
	.align		4
        /*005c*/ 	.byte	0x03, 0x1b
        /*005e*/ 	.short	0x00ff


	//----- nvinfo : EIATTR_EXIT_INSTR_OFFSETS
	.align		4
        /*0060*/ 	.byte	0x04, 0x1c
        /*0062*/ 	.short	(.L_21 - .L_20)


	//   ....[0]....
.L_20:
        /*0064*/ 	.word	0x00002ec0


	//   ....[1]....
        /*0068*/ 	.word	0x00002ef0


	//----- nvinfo : EIATTR_REQNTID
	.align		4
.L_21:
        /*006c*/ 	.byte	0x04, 0x10
        /*006e*/ 	.short	(.L_23 - .L_22)
.L_22:
        /*0070*/ 	.word	0x00000100
        /*0074*/ 	.word	0x00000001
        /*0078*/ 	.word	0x00000001


	//----- nvinfo : EIATTR_CBANK_PARAM_SIZE
	.align		4
.L_23:
        /*007c*/ 	.byte	0x03, 0x19
        /*007e*/ 	.short	0x0020


	//----- nvinfo : EIATTR_PARAM_CBANK
	.align		4
        /*0080*/ 	.byte	0x04, 0x0a
        /*0082*/ 	.short	(.L_25 - .L_24)
	.align		4
.L_24:
        /*0084*/ 	.word	index@(.nv.constant0.triton_poi_fused_max_pool2d_with_indices_12)
        /*0088*/ 	.short	0x0210
        /*008a*/ 	.short	0x0020


	//----- nvinfo : EIATTR_SW_WAR
	.align		4
.L_25:
        /*008c*/ 	.byte	0x04, 0x36
        /*008e*/ 	.short	(.L_27 - .L_26)
.L_26:
        /*0090*/ 	.word	0x00000008
.L_27:


//--------------------- .nv.callgraph             --------------------------
	.section	.nv.callgraph,"",@"SHT_CUDA_CALLGRAPH"
	.align	4
	.sectionentsize	8
	.align		4
        /*0000*/ 	.word	0x00000000
	.align		4
        /*0004*/ 	.word	0xffffffff
	.align		4
        /*0008*/ 	.word	0x00000000
	.align		4
        /*000c*/ 	.word	0xfffffffe
	.align		4
        /*0010*/ 	.word	0x00000000
	.align		4
        /*0014*/ 	.word	0xfffffffd
	.align		4
        /*0018*/ 	.word	0x00000000
	.align		4
        /*001c*/ 	.word	0xfffffffc


//--------------------- .text.triton_poi_fused_max_pool2d_with_indices_12 --------------------------
	.section	.text.triton_poi_fused_max_pool2d_with_indices_12,"ax",@progbits
	.sectionflags	@"SHF_BARRIERS=1"
	.align	128
        .global         triton_poi_fused_max_pool2d_with_indices_12
        .type           triton_poi_fused_max_pool2d_with_indices_12,@function
        .size           triton_poi_fused_max_pool2d_with_indices_12,(.L_x_1 - triton_poi_fused_max_pool2d_with_indices_12)
        .other          triton_poi_fused_max_pool2d_with_indices_12,@"STO_CUDA_ENTRY STV_DEFAULT"
triton_poi_fused_max_pool2d_with_indices_12:
.text.triton_poi_fused_max_pool2d_with_indices_12:
[----:B------:R-:W0:Y:S01]  /*0000*/  LDC R1, c[0x0][0x28] ;  /* 0x00000a00ff017b82 */ /* 0x000e220000000800 */
[----:B------:R-:W1:Y:S07]  /*0010*/  S2R R7, SR_CTAID.X ;  /* 0x0000000000077919 */ /* 0x000e6e0000002500 */
[----:B------:R-:W2:Y:S01]  /*0020*/  LDC.64 R10, c[0x0][0x210] ;  /* 0x00008400ff0a7b82 */ /* 0x000ea20000000a00 */
[----:B------:R-:W-:Y:S01]  /*0030*/  CS2R R14, SRZ ;  /* 0x00000000000e7805 */ /* 0x000fe2000001ff00 */
[----:B------:R-:W-:Y:S01]  /*0040*/  ULDC.64 UR6, c[0x0][0x208] ;  /* 0x0000820000067ab9 */ /* 0x000fe20000000a00 */
[----:B------:R-:W3:Y:S01]  /*0050*/  S2R R8, SR_TID.X ;  /* 0x0000000000087919 */ /* 0x000ee20000002100 */
[----:B------:R-:W-:Y:S01]  /*0060*/  CS2R R60, SRZ ;  /* 0x00000000003c7805 */ /* 0x000fe2000001ff00 */
[----:B------:R-:W-:Y:S01]  /*0070*/  IMAD.MOV.U32 R59, RZ, RZ, RZ ;  /* 0x000000ffff3b7224 */ /* 0x000fe200078e00ff */
[----:B------:R-:W4:Y:S01]  /*0080*/  S2R R9, SR_CTAID.Y ;  /* 0x0000000000097919 */ /* 0x000f220000002600 */
[----:B------:R-:W-:-:S02]  /*0090*/  IMAD.MOV.U32 R77, RZ, RZ, RZ ;  /* 0x000000ffff4d7224 */ /* 0x000fc400078e00ff */
[----:B-1----:R-:W-:Y:S01]  /*00a0*/  IMAD.SHL.U32 R7, R7, 0x10, RZ ;  /* 0x0000001007077824 */ /* 0x002fe200078e00ff */
[----:B---3--:R-:W-:-:S04]  /*00b0*/  SHF.R.U32.HI R2, RZ, 0x4, R8 ;  /* 0x00000004ff027819 */ /* 0x008fc80000011608 */
[----:B------:R-:W-:Y:S02]  /*00c0*/  LOP3.LUT R0, R7, 0xf, R8, 0xf8, !PT ;  /* 0x0000000f07007812 */ /* 0x000fe400078ef808 */
[----:B------:R-:W-:Y:S02]  /*00d0*/  SGXT.U32 R2, R2, 0x4 ;  /* 0x000000040202781a */ /* 0x000fe40000000000 */
[----:B------:R-:W-:Y:S02]  /*00e0*/  SHF.R.S32.HI R3, RZ, 0x1f, R0 ;  /* 0x0000001fff037819 */ /* 0x000fe40000011400 */
[----:B----4-:R-:W-:Y:S02]  /*00f0*/  PRMT R73, R2, 0x6540, R9 ;  /* 0x0000654002497816 */ /* 0x010fe40000000009 */
[----:B------:R-:W-:Y:S02]  /*0100*/  LEA.HI R3, R3, R0, RZ, 0x5 ;  /* 0x0000000003037211 */ /* 0x000fe400078f28ff */
[----:B------:R-:W-:-:S02]  /*0110*/  ISETP.GE.AND P0, PT, R0, 0x400, PT ;  /* 0x000004000000780c */ /* 0x000fc40003f06270 */
[C---:B------:R-:W-:Y:S01]  /*0120*/  LOP3.LUT R5, R3.reuse, 0x7fffffe0, RZ, 0xc0, !PT ;  /* 0x7fffffe003057812 */ /* 0x040fe200078ec0ff */
[----:B------:R-:W-:Y:S01]  /*0130*/  IMAD.SHL.U32 R3, R3, 0x4, RZ ;  /* 0x0000000403037824 */ /* 0x000fe200078e00ff */
[C---:B------:R-:W-:Y:S02]  /*0140*/  LOP3.LUT R23, R73.reuse, 0x20, RZ, 0xfc, !PT ;  /* 0x0000002049177812 */ /* 0x040fe400078efcff */
[----:B------:R-:W-:Y:S01]  /*0150*/  ISETP.LT.AND P4, PT, R73, 0x100, !P0 ;  /* 0x000001004900780c */ /* 0x000fe20004781270 */
[----:B------:R-:W-:Y:S01]  /*0160*/  IMAD.IADD R5, R0, 0x1, -R5 ;  /* 0x0000000100057824 */ /* 0x000fe200078e0a05 */
[----:B------:R-:W-:Y:S02]  /*0170*/  LOP3.LUT R36, R3, 0xffffff80, RZ, 0xc0, !PT ;  /* 0xffffff8003247812 */ /* 0x000fe400078ec0ff */
[----:B------:R-:W-:Y:S02]  /*0180*/  ISETP.LT.AND P2, PT, R23, 0x100, !P0 ;  /* 0x000001001700780c */ /* 0x000fe40004741270 */
[----:B------:R-:W-:Y:S01]  /*0190*/  LOP3.LUT R3, R73, 0x10, RZ, 0xfc, !PT ;  /* 0x0000001049037812 */ /* 0x000fe200078efcff */
[----:B------:R-:W-:Y:S01]  /*01a0*/  IMAD R36, R5, 0x2, R36 ;  /* 0x0000000205247824 */ /* 0x000fe200078e0224 */
[----:B------:R-:W-:-:S02]  /*01b0*/  LOP3.LUT R21, R73, 0x30, RZ, 0xfc, !PT ;  /* 0x0000003049157812 */ /* 0x000fc400078efcff */
[----:B------:R-:W-:Y:S01]  /*01c0*/  ISETP.LT.AND P1, PT, R3, 0x100, !P0 ;  /* 0x000001000300780c */ /* 0x000fe20004721270 */
[----:B------:R-:W-:Y:S01]  /*01d0*/  IMAD R27, R23, 0x1000, R36 ;  /* 0x00001000171b7824 */ /* 0x000fe200078e0224 */
[----:B------:R-:W-:Y:S01]  /*01e0*/  ISETP.LT.AND P3, PT, R21, 0x100, !P0 ;  /* 0x000001001500780c */ /* 0x000fe20004761270 */
[----:B------:R-:W-:Y:S02]  /*01f0*/  VIADD R68, R36, 0x1 ;  /* 0x0000000124447836 */ /* 0x000fe40000000000 */
[----:B--2---:R-:W-:-:S04]  /*0200*/  IMAD.WIDE R26, R27, 0x4, R10 ;  /* 0x000000041b1a7825 */ /* 0x004fc800078e020a */
[C---:B------:R-:W-:Y:S01]  /*0210*/  IMAD R19, R73.reuse, 0x1000, R36 ;  /* 0x0000100049137824 */ /* 0x040fe200078e0224 */
[----:B------:R1:W2:Y:S01]  /*0220*/  @P2 LDG.E.EL R14, desc[UR6][R26.64] ;  /* 0x000000061a0e2981 */ /* 0x0002a2000c2e1900 */
[----:B------:R-:W-:Y:S02]  /*0230*/  IMAD R33, R73, 0x1000, R68 ;  /* 0x0000100049217824 */ /* 0x000fe400078e0244 */
[----:B------:R-:W-:Y:S01]  /*0240*/  IMAD R25, R3, 0x1000, R36 ;  /* 0x0000100003197824 */ /* 0x000fe200078e0224 */
[----:B------:R-:W-:Y:S01]  /*0250*/  LOP3.LUT R5, R73, 0x50, RZ, 0xfc, !PT ;  /* 0x0000005049057812 */ /* 0x000fe200078efcff */
[----:B------:R-:W-:-:S04]  /*0260*/  IMAD.WIDE R18, R19, 0x4, R10 ;  /* 0x0000000413127825 */ /* 0x000fc800078e020a */
[----:B------:R-:W-:Y:S01]  /*0270*/  IMAD.WIDE R32, R33, 0x4, R10 ;  /* 0x0000000421207825 */ /* 0x000fe200078e020a */
[----:B------:R-:W-:Y:S01]  /*0280*/  ISETP.LT.AND P6, PT, R5, 0x100, !P0 ;  /* 0x000001000500780c */ /* 0x000fe200047c1270 */
[----:B------:R-:W3:Y:S02]  /*0290*/  @P4 LDG.E.EL R60, desc[UR6][R18.64] ;  /* 0x00000006123c4981 */ /* 0x000ee4000c2e1900 */
[----:B-1----:R-:W-:Y:S02]  /*02a0*/  IMAD R27, R3, 0x1000, R68 ;  /* 0x00001000031b7824 */ /* 0x002fe400078e0244 */
[----:B------:R-:W-:Y:S01]  /*02b0*/  IMAD.WIDE R24, R25, 0x4, R10 ;  /* 0x0000000419187825 */ /* 0x000fe200078e020a */
[----:B------:R-:W3:Y:S03]  /*02c0*/  @P4 LDG.E.EL R59, desc[UR6][R32.64] ;  /* 0x00000006203b4981 */ /* 0x000ee6000c2e1900 */
[----:B------:R-:W-:Y:S01]  /*02d0*/  IMAD R29, R21, 0x1000, R36 ;  /* 0x00001000151d7824 */ /* 0x000fe200078e0224 */
[----:B------:R1:W4:Y:S01]  /*02e0*/  @P1 LDG.E.EL R77, desc[UR6][R24.64] ;  /* 0x00000006184d1981 */ /* 0x000322000c2e1900 */
[----:B------:R-:W-:-:S02]  /*02f0*/  IMAD.MOV.U32 R0, RZ, RZ, RZ ;  /* 0x000000ffff007224 */ /* 0x000fc400078e00ff */
[----:B------:R-:W-:-:S04]  /*0300*/  IMAD.WIDE R26, R27, 0x4, R10 ;  /* 0x000000041b1a7825 */ /* 0x000fc800078e020a */
[----:B------:R-:W-:Y:S01]  /*0310*/  IMAD.WIDE R28, R29, 0x4, R10 ;  /* 0x000000041d1c7825 */ /* 0x000fe200078e020a */
[----:B------:R-:W4:Y:S03]  /*0320*/  @P1 LDG.E.EL R0, desc[UR6][R26.64] ;  /* 0x000000061a001981 */ /* 0x000f26000c2e1900 */
[----:B-1----:R-:W-:Y:S01]  /*0330*/  IMAD R25, R5, 0x1000, R36 ;  /* 0x0000100005197824 */ /* 0x002fe200078e0224 */
[----:B------:R-:W-:Y:S01]  /*0340*/  CS2R R12, SRZ ;  /* 0x00000000000c7805 */ /* 0x000fe2000001ff00 */
[----:B------:R-:W-:Y:S01]  /*0350*/  VIADD R76, R36, 0x40 ;  /* 0x00000040244c7836 */ /* 0x000fe20000000000 */
[----:B------:R1:W5:Y:S01]  /*0360*/  @P3 LDG.E.EL R15, desc[UR6][R28.64] ;  /* 0x000000061c0f3981 */ /* 0x000362000c2e1900 */
[----:B------:R-:W-:-:S04]  /*0370*/  IMAD.WIDE R24, R25, 0x4, R10 ;  /* 0x0000000419187825 */ /* 0x000fc800078e020a */
[----:B------:R-:W-:Y:S01]  /*0380*/  IMAD.MOV.U32 R30, RZ, RZ, RZ ;  /* 0x000000ffff1e7224 */ /* 0x000fe200078e00ff */
[----:B------:R1:W2:Y:S02]  /*0390*/  @P6 LDG.E.EL R13, desc[UR6][R24.64] ;  /* 0x00000006180d6981 */ /* 0x0002a4000c2e1900 */
[----:B-1----:R-:W-:-:S04]  /*03a0*/  IMAD R29, R73, 0x1000, R76 ;  /* 0x00001000491d7824 */ /* 0x002fc800078e024c */
[----:B------:R-:W-:-:S04]  /*03b0*/  IMAD.WIDE R28, R29, 0x4, R10 ;  /* 0x000000041d1c7825 */ /* 0x000fc800078e020a */
[----:B0-----:R-:W-:Y:S01]  /*03c0*/  IMAD R25, R3, 0x1000, R76 ;  /* 0x0000100003197824 */ /* 0x001fe200078e024c */
[----:B------:R-:W2:Y:S03]  /*03d0*/  @P4 LDG.E.EL R30, desc[UR6][R28.64] ;  /* 0x000000061c1e4981 */ /* 0x000ea6000c2e1900 */
[----:B------:R-:W-:-:S04]  /*03e0*/  IMAD.WIDE R24, R25, 0x4, R10 ;  /* 0x0000000419187825 */ /* 0x000fc800078e020a */
[----:B------:R-:W-:Y:S01]  /*03f0*/  VIADD R6, R36, 0x41 ;  /* 0x0000004124067836 */ /* 0x000fe20000000000 */
[----:B------:R-:W2:Y:S03]  /*0400*/  @P1 LDG.E.EL R61, desc[UR6][R24.64] ;  /* 0x00000006183d1981 */ /* 0x000ea6000c2e1900 */
[--C-:B------:R-:W-:Y:S01]  /*0410*/  IMAD R35, R73, 0x1000, R6.reuse ;  /* 0x0000100049237824 */ /* 0x100fe200078e0206 */
[----:B------:R-:W-:Y:S01]  /*0420*/  CS2R R52, SRZ ;  /* 0x0000000000347805 */ /* 0x000fe2000001ff00 */
[----:B------:R-:W-:Y:S02]  /*0430*/  IMAD R41, R3, 0x1000, R6 ;  /* 0x0000100003297824 */ /* 0x000fe400078e0206 */
[----:B------:R-:W-:-:S04]  /*0440*/  IMAD.WIDE R34, R35, 0x4, R10 ;  /* 0x0000000423227825 */ /* 0x000fc800078e020a */
[----:B------:R-:W-:Y:S01]  /*0450*/  IMAD.WIDE R40, R41, 0x4, R10 ;  /* 0x0000000429287825 */ /* 0x000fe200078e020a */
[----:B------:R0:W2:Y:S01]  /*0460*/  @P4 LDG.E.EL R53, desc[UR6][R34.64] ;  /* 0x0000000622354981 */ /* 0x0000a2000c2e1900 */
[----:B------:R-:W-:-:S03]  /*0470*/  CS2R R70, SRZ ;  /* 0x0000000000467805 */ /* 0x000fc6000001ff00 */
[----:B------:R-:W2:Y:S01]  /*0480*/  @P1 LDG.E.EL R52, desc[UR6][R40.64] ;  /* 0x0000000628341981 */ /* 0x000ea2000c2e1900 */
[----:B0-----:R-:W-:-:S04]  /*0490*/  IMAD R35, R23, 0x1000, R68 ;  /* 0x0000100017237824 */ /* 0x001fc800078e0244 */
[----:B------:R-:W-:-:S05]  /*04a0*/  IMAD.WIDE R34, R35, 0x4, R10 ;  /* 0x0000000423227825 */ /* 0x000fca00078e020a */
[----:B------:R-:W2:Y:S01]  /*04b0*/  @P2 LDG.E.EL R71, desc[UR6][R34.64] ;  /* 0x0000000622472981 */ /* 0x000ea2000c2e1900 */
[C---:B------:R-:W-:Y:S02]  /*04c0*/  IMAD R39, R23.reuse, 0x1000, R76 ;  /* 0x0000100017277824 */ /* 0x040fe400078e024c */
[----:B------:R-:W-:Y:S02]  /*04d0*/  IMAD R31, R23, 0x1000, R6 ;  /* 0x00001000171f7824 */ /* 0x000fe400078e0206 */
[----:B------:R-:W-:Y:S02]  /*04e0*/  IMAD R23, R21, 0x1000, R68 ;  /* 0x0000100015177824 */ /* 0x000fe400078e0244 */
[----:B------:R-:W-:Y:S02]  /*04f0*/  IMAD.MOV.U32 R72, RZ, RZ, RZ ;  /* 0x000000ffff487224 */ /* 0x000fe400078e00ff */
[----:B------:R-:W-:Y:S01]  /*0500*/  IMAD.WIDE R22, R23, 0x4, R10 ;  /* 0x0000000417167825 */ /* 0x000fe200078e020a */
[----:B------:R-:W-:-:S04]  /*0510*/  LOP3.LUT R33, R73, 0x60, RZ, 0xfc, !PT ;  /* 0x0000006049217812 */ /* 0x000fc800078efcff */
[----:B------:R-:W5:Y:S01]  /*0520*/  @P3 LDG.E.EL R72, desc[UR6][R22.64] ;  /* 0x0000000616483981 */ /* 0x000f62000c2e1900 */
[C---:B------:R-:W-:Y:S02]  /*0530*/  ISETP.LT.AND P4, PT, R33.reuse, 0x100, !P0 ;  /* 0x000001002100780c */ /* 0x040fe40004781270 */
[----:B------:R-:W-:Y:S01]  /*0540*/  CS2R R62, SRZ ;  /* 0x00000000003e7805 */ /* 0x000fe2000001ff00 */
[----:B------:R-:W-:Y:S02]  /*0550*/  IMAD R29, R33, 0x1000, R36 ;  /* 0x00001000211d7824 */ /* 0x000fe400078e0224 */
[----:B------:R-:W-:Y:S01]  /*0560*/  IMAD.WIDE R38, R39, 0x4, R10 ;  /* 0x0000000427267825 */ /* 0x000fe200078e020a */
[----:B------:R-:W-:-:S03]  /*0570*/  CS2R R64, SRZ ;  /* 0x0000000000407805 */ /* 0x000fc6000001ff00 */
[----:B------:R-:W-:Y:S01]  /*0580*/  IMAD.WIDE R28, R29, 0x4, R10 ;  /* 0x000000041d1c7825 */ /* 0x000fe200078e020a */
[----:B------:R-:W2:Y:S04]  /*0590*/  @P2 LDG.E.EL R62, desc[UR6][R38.64] ;  /* 0x00000006263e2981 */ /* 0x000ea8000c2e1900 */
[----:B------:R0:W2:Y:S01]  /*05a0*/  @P4 LDG.E.EL R64, desc[UR6][R28.64] ;  /* 0x000000061c404981 */ /* 0x0000a2000c2e1900 */
[----:B------:R-:W-:Y:S02]  /*05b0*/  IMAD.MOV.U32 R3, RZ, RZ, RZ ;  /* 0x000000ffff037224 */ /* 0x000fe400078e00ff */
[----:B0-----:R-:W-:-:S04]  /*05c0*/  IMAD R29, R21, 0x1000, R76 ;  /* 0x00001000151d7824 */ /* 0x001fc800078e024c */
[----:B------:R-:W-:-:S05]  /*05d0*/  IMAD.WIDE R28, R29, 0x4, R10 ;  /* 0x000000041d1c7825 */ /* 0x000fca00078e020a */
[----:B------:R-:W2:Y:S01]  /*05e0*/  @P3 LDG.E.EL R3, desc[UR6][R28.64] ;  /* 0x000000061c033981 */ /* 0x000ea2000c2e1900 */
[----:B------:R-:W-:Y:S01]  /*05f0*/  CS2R R26, SRZ ;  /* 0x00000000001a7805 */ /* 0x000fe2000001ff00 */
[----:B------:R-:W-:Y:S02]  /*0600*/  IMAD R37, R21, 0x1000, R6 ;  /* 0x0000100015257824 */ /* 0x000fe400078e0206 */
[----:B------:R-:W-:Y:S01]  /*0610*/  IMAD.WIDE R20, R31, 0x4, R10 ;  /* 0x000000041f147825 */ /* 0x000fe200078e020a */
[----:B------:R-:W-:-:S04]  /*0620*/  LOP3.LUT R17, R73, 0x40, RZ, 0xfc, !PT ;  /* 0x0000004049117812 */ /* 0x000fc800078efcff */
[----:B------:R-:W2:Y:S01]  /*0630*/  @P2 LDG.E.EL R27, desc[UR6][R20.64] ;  /* 0x00000006141b2981 */ /* 0x000ea2000c2e1900 */
[----:B------:R-:W-:Y:S01]  /*0640*/  ISETP.LT.AND P5, PT, R17, 0x100, !P0 ;  /* 0x000001001100780c */ /* 0x000fe200047a1270 */
[----:B------:R-:W-:-:S04]  /*0650*/  IMAD.WIDE R34, R37, 0x4, R10 ;  /* 0x0000000425227825 */ /* 0x000fc800078e020a */
[----:B------:R-:W-:Y:S01]  /*0660*/  IMAD R19, R17, 0x1000, R36 ;  /* 0x0000100011137824 */ /* 0x000fe200078e0224 */
[----:B------:R-:W2:Y:S03]  /*0670*/  @P3 LDG.E.EL R26, desc[UR6][R34.64] ;  /* 0x00000006221a3981 */ /* 0x000ea6000c2e1900 */
[----:B------:R-:W-:-:S04]  /*0680*/  IMAD.WIDE R18, R19, 0x4, R10 ;  /* 0x0000000413127825 */ /* 0x000fc800078e020a */
[----:B------:R-:W-:Y:S01]  /*0690*/  IMAD R25, R17, 0x1000, R68 ;  /* 0x0000100011197824 */ /* 0x000fe200078e0244 */
[----:B------:R0:W2:Y:S03]  /*06a0*/  @P5 LDG.E.EL R12, desc[UR6][R18.64] ;  /* 0x00000006120c5981 */ /* 0x0000a6000c2e1900 */
[----:B------:R-:W-:Y:S01]  /*06b0*/  IMAD.WIDE R38, R25, 0x4, R10 ;  /* 0x0000000419267825 */ /* 0x000fe200078e020a */
[----:B0-----:R-:W-:-:S03]  /*06c0*/  CS2R R18, SRZ ;  /* 0x0000000000127805 */ /* 0x001fc6000001ff00 */
[----:B------:R-:W-:-:S03]  /*06d0*/  IMAD R31, R17, 0x1000, R76 ;  /* 0x00001000111f7824 */ /* 0x000fc600078e024c */
[----:B------:R0:W2:Y:S01]  /*06e0*/  @P5 LDG.E.EL R19, desc[UR6][R38.64] ;  /* 0x0000000626135981 */ /* 0x0000a2000c2e1900 */
[----:B------:R-:W-:Y:S02]  /*06f0*/  IMAD R37, R17, 0x1000, R6 ;  /* 0x0000100011257824 */ /* 0x000fe400078e0206 */
[----:B------:R-:W-:-:S04]  /*0700*/  IMAD R17, R5, 0x1000, R68 ;  /* 0x0000100005117824 */ /* 0x000fc800078e0244 */
[----:B------:R-:W-:-:S05]  /*0710*/  IMAD.WIDE R28, R17, 0x4, R10 ;  /* 0x00000004111c7825 */ /* 0x000fca00078e020a */
[----:B------:R1:W2:Y:S01]  /*0720*/  @P6 LDG.E.EL R18, desc[UR6][R28.64] ;  /* 0x000000061c126981 */ /* 0x0002a2000c2e1900 */
[----:B------:R-:W-:-:S05]  /*0730*/  IMAD.WIDE R22, R31, 0x4, R10 ;  /* 0x000000041f167825 */ /* 0x000fca00078e020a */
[----:B------:R-:W2:Y:S01]  /*0740*/  @P5 LDG.E.EL R70, desc[UR6][R22.64] ;  /* 0x0000000616465981 */ /* 0x000ea2000c2e1900 */
[----:B------:R-:W-:-:S04]  /*0750*/  IMAD R21, R5, 0x1000, R76 ;  /* 0x0000100005157824 */ /* 0x000fc800078e024c */
[----:B------:R-:W-:-:S05]  /*0760*/  IMAD.WIDE R16, R21, 0x4, R10 ;  /* 0x0000000415107825 */ /* 0x000fca00078e020a */
[----:B------:R-:W2:Y:S01]  /*0770*/  @P6 LDG.E.EL R63, desc[UR6][R16.64] ;  /* 0x00000006103f6981 */ /* 0x000ea2000c2e1900 */
[----:B------:R-:W-:Y:S01]  /*0780*/  CS2R R24, SRZ ;  /* 0x0000000000187805 */ /* 0x000fe2000001ff00 */
[----:B------:R-:W-:Y:S02]  /*0790*/  IMAD R35, R5, 0x1000, R6 ;  /* 0x0000100005237824 */ /* 0x000fe400078e0206 */
[----:B------:R-:W-:-:S05]  /*07a0*/  IMAD.WIDE R4, R37, 0x4, R10 ;  /* 0x0000000425047825 */ /* 0x000fca00078e020a */
[----:B------:R-:W5:Y:S01]  /*07b0*/  @P5 LDG.E.EL R25, desc[UR6][R4.64] ;  /* 0x0000000604195981 */ /* 0x000f62000c2e1900 */
[----:B------:R-:W-:Y:S01]  /*07c0*/  LOP3.LUT R43, R73, 0x70, RZ, 0xfc, !PT ;  /* 0x00000070492b7812 */ /* 0x000fe200078efcff */
[----:B------:R-:W-:-:S03]  /*07d0*/  IMAD.WIDE R20, R35, 0x4, R10 ;  /* 0x0000000423147825 */ /* 0x000fc600078e020a */
[C---:B------:R-:W-:Y:S01]  /*07e0*/  ISETP.LT.AND P5, PT, R43.reuse, 0x100, !P0 ;  /* 0x000001002b00780c */ /* 0x040fe200047a1270 */
[----:B0-----:R-:W-:Y:S01]  /*07f0*/  IMAD R39, R43, 0x1000, R36 ;  /* 0x000010002b277824 */ /* 0x001fe200078e0224 */
[----:B------:R-:W5:Y:S01]  /*0800*/  @P6 LDG.E.EL R24, desc[UR6][R20.64] ;  /* 0x0000000614186981 */ /* 0x000f62000c2e1900 */
[----:B------:R-:W-:Y:S01]  /*0810*/  LOP3.LUT R41, R73, 0x80, RZ, 0xfc, !PT ;  /* 0x0000008049297812 */ /* 0x000fe200078efcff */
[----:B------:R-:W-:Y:S02]  /*0820*/  IMAD.MOV.U32 R69, RZ, RZ, RZ ;  /* 0x000000ffff457224 */ /* 0x000fe400078e00ff */
[----:B------:R-:W-:Y:S01]  /*0830*/  IMAD.WIDE R38, R39, 0x4, R10 ;  /* 0x0000000427267825 */ /* 0x000fe200078e020a */
[----:B------:R-:W-:-:S03]  /*0840*/  ISETP.LT.AND P6, PT, R41, 0x100, !P0 ;  /* 0x000001002900780c */ /* 0x000fc600047c1270 */
[----:B------:R-:W-:Y:S01]  /*0850*/  IMAD R49, R33, 0x1000, R68 ;  /* 0x0000100021317824 */ /* 0x000fe200078e0244 */
[----:B-1----:R-:W-:Y:S01]  /*0860*/  CS2R R28, SRZ ;  /* 0x00000000001c7805 */ /* 0x002fe2000001ff00 */
[----:B------:R-:W-:Y:S01]  /*0870*/  IMAD R35, R41, 0x1000, R36 ;  /* 0x0000100029237824 */ /* 0x000fe200078e0224 */
[----:B------:R0:W5:Y:S01]  /*0880*/  @P5 LDG.E.EL R69, desc[UR6][R38.64] ;  /* 0x0000000626455981 */ /* 0x000162000c2e1900 */
[----:B------:R-:W-:Y:S01]  /*0890*/  IMAD.MOV.U32 R32, RZ, RZ, RZ ;  /* 0x000000ffff207224 */ /* 0x000fe200078e00ff */
[----:B------:R-:W-:Y:S01]  /*08a0*/  LOP3.LUT R45, R73, 0xa0, RZ, 0xfc, !PT ;  /* 0x000000a0492d7812 */ /* 0x000fe200078efcff */
[----:B------:R-:W-:-:S04]  /*08b0*/  IMAD.WIDE R34, R35, 0x4, R10 ;  /* 0x0000000423227825 */ /* 0x000fc800078e020a */
[----:B0-----:R-:W-:Y:S01]  /*08c0*/  IMAD.WIDE R38, R49, 0x4, R10 ;  /* 0x0000000431267825 */ /* 0x001fe200078e020a */
[----:B------:R-:W-:Y:S01]  /*08d0*/  LOP3.LUT R47, R73, 0x90, RZ, 0xfc, !PT ;  /* 0x00000090492f7812 */ /* 0x000fe200078efcff */
[----:B------:R0:W5:Y:S01]  /*08e0*/  @P6 LDG.E.EL R32, desc[UR6][R34.64] ;  /* 0x0000000622206981 */ /* 0x000162000c2e1900 */
[----:B------:R-:W-:-:S03]  /*08f0*/  ISETP.LT.AND P2, PT, R45, 0x100, !P0 ;  /* 0x000001002d00780c */ /* 0x000fc60004741270 */
[----:B------:R-:W5:Y:S01]  /*0900*/  @P4 LDG.E.EL R29, desc[UR6][R38.64] ;  /* 0x00000006261d4981 */ /* 0x000f62000c2e1900 */
[----:B------:R-:W-:Y:S01]  /*0910*/  IMAD R51, R33, 0x1000, R76 ;  /* 0x0000100021337824 */ /* 0x000fe200078e024c */
[----:B------:R-:W-:Y:S01]  /*0920*/  LOP3.LUT R55, R73, 0xb0, RZ, 0xfc, !PT ;  /* 0x000000b049377812 */ /* 0x000fe200078efcff */
[----:B------:R-:W-:Y:S02]  /*0930*/  IMAD R17, R45, 0x1000, R36 ;  /* 0x000010002d117824 */ /* 0x000fe400078e0224 */
[----:B0-----:R-:W-:Y:S02]  /*0940*/  IMAD R35, R33, 0x1000, R6 ;  /* 0x0000100021237824 */ /* 0x001fe400078e0206 */
[----:B------:R-:W-:Y:S01]  /*0950*/  IMAD R33, R43, 0x1000, R68 ;  /* 0x000010002b217824 */ /* 0x000fe200078e0244 */
[----:B------:R-:W-:Y:S01]  /*0960*/  ISETP.LT.AND P1, PT, R47, 0x100, !P0 ;  /* 0x000001002f00780c */ /* 0x000fe20004721270 */
[----:B------:R-:W-:Y:S01]  /*0970*/  IMAD.MOV.U32 R37, RZ, RZ, RZ ;  /* 0x000000ffff257224 */ /* 0x000fe200078e00ff */
[----:B------:R-:W-:Y:S01]  /*0980*/  ISETP.LT.AND P3, PT, R55, 0x100, !P0 ;  /* 0x000001003700780c */ /* 0x000fe20004761270 */
[----:B------:R-:W-:-:S04]  /*0990*/  IMAD.WIDE R48, R33, 0x4, R10 ;  /* 0x0000000421307825 */ /* 0x000fc800078e020a */
[----:B------:R-:W-:Y:S01]  /*09a0*/  IMAD R21, R47, 0x1000, R36 ;  /* 0x000010002f157824 */ /* 0x000fe200078e0224 */
[----:B------:R-:W5:Y:S01]  /*09b0*/  @P5 LDG.E.EL R28, desc[UR6][R48.64] ;  /* 0x00000006301c5981 */ /* 0x000f62000c2e1900 */
[----:B------:R-:W-:-:S04]  /*09c0*/  IMAD.WIDE R16, R17, 0x4, R10 ;  /* 0x0000000411107825 */ /* 0x000fc800078e020a */
[----:B------:R-:W-:Y:S01]  /*09d0*/  IMAD R5, R55, 0x1000, R36 ;  /* 0x0000100037057824 */ /* 0x000fe200078e0224 */
[----:B------:R0:W5:Y:S01]  /*09e0*/  @P2 LDG.E.EL R37, desc[UR6][R16.64] ;  /* 0x0000000610252981 */ /* 0x000162000c2e1900 */
[----:B------:R-:W-:Y:S02]  /*09f0*/  IMAD.MOV.U32 R31, RZ, RZ, RZ ;  /* 0x000000ffff1f7224 */ /* 0x000fe400078e00ff */
[----:B------:R-:W-:-:S04]  /*0a00*/  IMAD.WIDE R20, R21, 0x4, R10 ;  /* 0x0000000415147825 */ /* 0x000fc800078e020a */
[----:B------:R-:W-:Y:S01]  /*0a10*/  IMAD.MOV.U32 R42, RZ, RZ, RZ ;  /* 0x000000ffff2a7224 */ /* 0x000fe200078e00ff */
[----:B------:R1:W5:Y:S01]  /*0a20*/  @P1 LDG.E.EL R31, desc[UR6][R20.64] ;  /* 0x00000006141f1981 */ /* 0x000362000c2e1900 */
[----:B------:R-:W-:-:S04]  /*0a30*/  IMAD.WIDE R4, R5, 0x4, R10 ;  /* 0x0000000405047825 */ /* 0x000fc800078e020a */
[----:B0-----:R-:W-:Y:S01]  /*0a40*/  IMAD R17, R43, 0x1000, R76 ;  /* 0x000010002b117824 */ /* 0x001fe200078e024c */
[----:B------:R-:W-:Y:S01]  /*0a50*/  CS2R R66, SRZ ;  /* 0x0000000000427805 */ /* 0x000fe2000001ff00 */
[----:B------:R0:W5:Y:S01]  /*0a60*/  @P3 LDG.E.EL R42, desc[UR6][R4.64] ;  /* 0x00000006042a3981 */ /* 0x000162000c2e1900 */
[----:B------:R-:W-:Y:S01]  /*0a70*/  CS2R R22, SRZ ;  /* 0x0000000000167805 */ /* 0x000fe2000001ff00 */
[----:B------:R-:W-:-:S04]  /*0a80*/  IMAD.WIDE R16, R17, 0x4, R10 ;  /* 0x0000000411107825 */ /* 0x000fc800078e020a */
[----:B-1----:R-:W-:Y:S01]  /*0a90*/  IMAD.WIDE R20, R51, 0x4, R10 ;  /* 0x0000000433147825 */ /* 0x002fe200078e020a */
[----:B------:R-:W5:Y:S03]  /*0aa0*/  @P5 LDG.E.EL R65, desc[UR6][R16.64] ;  /* 0x0000000610415981 */ /* 0x000f66000c2e1900 */
[----:B------:R-:W-:Y:S01]  /*0ab0*/  IMAD R51, R43, 0x1000, R6 ;  /* 0x000010002b337824 */ /* 0x000fe200078e0206 */
[----:B------:R1:W5:Y:S01]  /*0ac0*/  @P4 LDG.E.EL R66, desc[UR6][R20.64] ;  /* 0x0000000614424981 */ /* 0x000362000c2e1900 */
[----:B0-----:R-:W-:-:S04]  /*0ad0*/  IMAD.WIDE R4, R35, 0x4, R10 ;  /* 0x0000000423047825 */ /* 0x001fc800078e020a */
[----:B------:R-:W-:Y:S01]  /*0ae0*/  IMAD R57, R41, 0x1000, R6 ;  /* 0x0000100029397824 */ /* 0x000fe200078e0206 */
[----:B------:R-:W-:Y:S01]  /*0af0*/  LOP3.LUT R56, R73, 0xc0, RZ, 0xfc, !PT ;  /* 0x000000c049387812 */ /* 0x000fe200078efcff */
[C---:B------:R-:W-:Y:S01]  /*0b00*/  IMAD R35, R41.reuse, 0x1000, R68 ;  /* 0x0000100029237824 */ /* 0x040fe200078e0244 */
[----:B------:R0:W5:Y:S01]  /*0b10*/  @P4 LDG.E.EL R23, desc[UR6][R4.64] ;  /* 0x0000000604174981 */ /* 0x000162000c2e1900 */
[----:B------:R-:W-:Y:S02]  /*0b20*/  IMAD R43, R41, 0x1000, R76 ;  /* 0x00001000292b7824 */ /* 0x000fe400078e024c */
[----:B------:R-:W-:Y:S01]  /*0b30*/  IMAD.WIDE R38, R51, 0x4, R10 ;  /* 0x0000000433267825 */ /* 0x000fe200078e020a */
[----:B-1----:R-:W-:-:S03]  /*0b40*/  CS2R R20, SRZ ;  /* 0x0000000000147805 */ /* 0x002fc6000001ff00 */
[--C-:B------:R-:W-:Y:S01]  /*0b50*/  IMAD.WIDE R16, R57, 0x4, R10.reuse ;  /* 0x0000000439107825 */ /* 0x100fe200078e020a */
[----:B------:R-:W-:Y:S01]  /*0b60*/  LOP3.LUT R57, R73, 0xd0, RZ, 0xfc, !PT ;  /* 0x000000d049397812 */ /* 0x000fe200078efcff */
[----:B------:R1:W5:Y:S02]  /*0b70*/  @P5 LDG.E.EL R22, desc[UR6][R38.64] ;  /* 0x0000000626165981 */ /* 0x000364000c2e1900 */
[----:B------:R-:W-:Y:S02]  /*0b80*/  IMAD.MOV.U32 R33, RZ, RZ, RZ ;  /* 0x000000ffff217224 */ /* 0x000fe400078e00ff */
[----:B------:R-:W-:Y:S02]  /*0b90*/  IMAD.MOV.U32 R34, RZ, RZ, RZ ;  /* 0x000000ffff227224 */ /* 0x000fe400078e00ff */
[--C-:B------:R-:W-:Y:S01]  /*0ba0*/  IMAD.WIDE R40, R35, 0x4, R10.reuse ;  /* 0x0000000423287825 */ /* 0x100fe200078e020a */
[----:B------:R-:W-:Y:S01]  /*0bb0*/  ISETP.LT.AND P4, PT, R56, 0x100, !P0 ;  /* 0x000001003800780c */ /* 0x000fe20004781270 */
[----:B------:R1:W5:Y:S02]  /*0bc0*/  @P6 LDG.E.EL R21, desc[UR6][R16.64] ;  /* 0x0000000610156981 */ /* 0x000364000c2e1900 */
[----:B0-----:R-:W-:Y:S01]  /*0bd0*/  IMAD.WIDE R4, R43, 0x4, R10 ;  /* 0x000000042b047825 */ /* 0x001fe200078e020a */
[----:B------:R-:W-:Y:S01]  /*0be0*/  LOP3.LUT R58, R73, 0xe0, RZ, 0xfc, !PT ;  /* 0x000000e0493a7812 */ /* 0x000fe200078efcff */
[----:B------:R-:W5:Y:S01]  /*0bf0*/  @P6 LDG.E.EL R33, desc[UR6][R40.64] ;  /* 0x0000000628216981 */ /* 0x000f62000c2e1900 */
[----:B------:R-:W-:-:S02]  /*0c00*/  ISETP.LT.AND P5, PT, R57, 0x100, !P0 ;  /* 0x000001003900780c */ /* 0x000fc400047a1270 */
[----:B------:R-:W-:Y:S01]  /*0c10*/  LOP3.LUT R73, R73, 0xf0, RZ, 0xfc, !PT ;  /* 0x000000f049497812 */ /* 0x000fe200078efcff */
[----:B------:R0:W5:Y:S01]  /*0c20*/  @P6 LDG.E.EL R34, desc[UR6][R4.64] ;  /* 0x0000000604226981 */ /* 0x000162000c2e1900 */
[--C-:B------:R-:W-:Y:S01]  /*0c30*/  IMAD R35, R56, 0x1000, R36.reuse ;  /* 0x0000100038237824 */ /* 0x100fe200078e0224 */
[C---:B------:R-:W-:Y:S01]  /*0c40*/  ISETP.LT.AND P6, PT, R58.reuse, 0x100, !P0 ;  /* 0x000001003a00780c */ /* 0x040fe200047c1270 */
[----:B-1----:R-:W-:Y:S01]  /*0c50*/  IMAD R39, R57, 0x1000, R36 ;  /* 0x0000100039277824 */ /* 0x002fe200078e0224 */
[----:B------:R-:W-:Y:S01]  /*0c60*/  ISETP.LT.AND P0, PT, R73, 0x100, !P0 ;  /* 0x000001004900780c */ /* 0x000fe20004701270 */
[----:B------:R-:W-:Y:S01]  /*0c70*/  IMAD.MOV.U32 R43, RZ, RZ, RZ ;  /* 0x000000ffff2b7224 */ /* 0x000fe200078e00ff */
[----:B------:R-:W-:Y:S01]  /*0c80*/  CS2R R48, SRZ ;  /* 0x0000000000307805 */ /* 0x000fe2000001ff00 */
[----:B------:R-:W-:Y:S02]  /*0c90*/  IMAD R51, R47, 0x1000, R76 ;  /* 0x000010002f337824 */ /* 0x000fe400078e024c */
[----:B------:R-:W-:-:S02]  /*0ca0*/  IMAD R17, R58, 0x1000, R36 ;  /* 0x000010003a117824 */ /* 0x000fc400078e0224 */
[----:B0-----:R-:W-:-:S04]  /*0cb0*/  IMAD.WIDE R4, R35, 0x4, R10 ;  /* 0x0000000423047825 */ /* 0x001fc800078e020a */
[----:B------:R-:W-:Y:S01]  /*0cc0*/  IMAD.WIDE R38, R39, 0x4, R10 ;  /* 0x0000000427267825 */ /* 0x000fe200078e020a */
[----:B------:R0:W5:Y:S03]  /*0cd0*/  @P4 LDG.E.EL R43, desc[UR6][R4.64] ;  /* 0x00000006042b4981 */ /* 0x000166000c2e1900 */
[----:B------:R-:W-:Y:S01]  /*0ce0*/  IMAD R41, R73, 0x1000, R36 ;  /* 0x0000100049297824 */ /* 0x000fe200078e0224 */
[----:B------:R1:W5:Y:S01]  /*0cf0*/  @P5 LDG.E.EL R48, desc[UR6][R38.64] ;  /* 0x0000000626305981 */ /* 0x000362000c2e1900 */
[C---:B------:R-:W-:Y:S02]  /*0d00*/  IMAD R35, R47.reuse, 0x1000, R68 ;  /* 0x000010002f237824 */ /* 0x040fe400078e0244 */
[----:B------:R-:W-:Y:S02]  /*0d10*/  IMAD R75, R47, 0x1000, R6 ;  /* 0x000010002f4b7824 */ /* 0x000fe400078e0206 */
[----:B------:R-:W-:-:S04]  /*0d20*/  IMAD.WIDE R46, R51, 0x4, R10 ;  /* 0x00000004332e7825 */ /* 0x000fc800078e020a */
[----:B------:R-:W-:Y:S02]  /*0d30*/  IMAD R51, R45, 0x1000, R68 ;  /* 0x000010002d337824 */ /* 0x000fe400078e0244 */
[----:B------:R-:W-:-:S04]  /*0d40*/  IMAD.WIDE R16, R17, 0x4, R10 ;  /* 0x0000000411107825 */ /* 0x000fc800078e020a */
[--C-:B------:R-:W-:Y:S01]  /*0d50*/  IMAD.WIDE R40, R41, 0x4, R10.reuse ;  /* 0x0000000429287825 */ /* 0x100fe200078e020a */
[----:B------:R-:W5:Y:S03]  /*0d60*/  @P6 LDG.E.EL R67, desc[UR6][R16.64] ;  /* 0x0000000610436981 */ /* 0x000f66000c2e1900 */
[----:B------:R-:W-:Y:S01]  /*0d70*/  IMAD.MOV.U32 R36, RZ, RZ, RZ ;  /* 0x000000ffff247224 */ /* 0x000fe200078e00ff */
[----:B------:R3:W5:Y:S01]  /*0d80*/  @P0 LDG.E.EL R49, desc[UR6][R40.64] ;  /* 0x0000000628310981 */ /* 0x000762000c2e1900 */
[----:B0-----:R-:W-:-:S04]  /*0d90*/  IMAD.WIDE R4, R35, 0x4, R10 ;  /* 0x0000000423047825 */ /* 0x001fc800078e020a */
[----:B-1----:R-:W-:Y:S01]  /*0da0*/  IMAD.MOV.U32 R38, RZ, RZ, RZ ;  /* 0x000000ffff267224 */ /* 0x002fe200078e00ff */
[----:B------:R0:W5:Y:S01]  /*0db0*/  @P1 LDG.E.EL R36, desc[UR6][R4.64] ;  /* 0x0000000604241981 */ /* 0x000162000c2e1900 */
[----:B------:R-:W-:Y:S02]  /*0dc0*/  IMAD R39, R45, 0x1000, R76 ;  /* 0x000010002d277824 */ /* 0x000fe400078e024c */
[----:B------:R-:W-:Y:S01]  /*0dd0*/  IMAD.WIDE R50, R51, 0x4, R10 ;  /* 0x0000000433327825 */ /* 0x000fe200078e020a */
[----:B---3--:R-:W-:-:S03]  /*0de0*/  CS2R R40, SRZ ;  /* 0x0000000000287805 */ /* 0x008fc6000001ff00 */
[----:B------:R-:W-:Y:S01]  /*0df0*/  IMAD.WIDE R16, R75, 0x4, R10 ;  /* 0x000000044b107825 */ /* 0x000fe200078e020a */
[----:B------:R1:W3:Y:S03]  /*0e00*/  @P2 LDG.E.EL R38, desc[UR6][R50.64] ;  /* 0x0000000632262981 */ /* 0x0002e6000c2e1900 */
[----:B------:R-:W-:Y:S01]  /*0e10*/  IMAD R45, R45, 0x1000, R6 ;  /* 0x000010002d2d7824 */ /* 0x000fe200078e0206 */
[----:B------:R4:W3:Y:S01]  /*0e20*/  @P1 LDG.E.EL R20, desc[UR6][R16.64] ;  /* 0x0000000610141981 */ /* 0x0008e2000c2e1900 */
[----:B0-----:R-:W-:-:S04]  /*0e30*/  IMAD.WIDE R4, R39, 0x4, R10 ;  /* 0x0000000427047825 */ /* 0x001fc800078e020a */
[C---:B------:R-:W-:Y:S01]  /*0e40*/  IMAD R75, R55.reuse, 0x1000, R76 ;  /* 0x00001000374b7824 */ /* 0x040fe200078e024c */
[----:B------:R0:W3:Y:S01]  /*0e50*/  @P2 LDG.E.EL R41, desc[UR6][R4.64] ;  /* 0x0000000604292981 */ /* 0x0000e2000c2e1900 */
[----:B-1----:R-:W-:Y:S02]  /*0e60*/  IMAD R51, R55, 0x1000, R6 ;  /* 0x0000100037337824 */ /* 0x002fe400078e0206 */
[----:B------:R-:W-:Y:S02]  /*0e70*/  IMAD.MOV.U32 R35, RZ, RZ, RZ ;  /* 0x000000ffff237224 */ /* 0x000fe400078e00ff */
[----:B------:R-:W-:Y:S02]  /*0e80*/  IMAD.MOV.U32 R54, RZ, RZ, RZ ;  /* 0x000000ffff367224 */ /* 0x000fe400078e00ff */
[--C-:B------:R-:W-:Y:S02]  /*0e90*/  IMAD.WIDE R44, R45, 0x4, R10.reuse ;  /* 0x000000042d2c7825 */ /* 0x100fe400078e020a */
[----:B------:R1:W3:Y:S02]  /*0ea0*/  @P1 LDG.E.EL R35, desc[UR6][R46.64] ;  /* 0x000000062e231981 */ /* 0x0002e4000c2e1900 */
[----:B----4-:R-:W-:-:S02]  /*0eb0*/  IMAD.WIDE R16, R75, 0x4, R10 ;  /* 0x000000044b107825 */ /* 0x010fc400078e020a */
[----:B------:R4:W3:Y:S02]  /*0ec0*/  @P2 LDG.E.EL R54, desc[UR6][R44.64] ;  /* 0x000000062c362981 */ /* 0x0008e4000c2e1900 */
[----:B0-----:R-:W-:Y:S02]  /*0ed0*/  IMAD.WIDE R4, R51, 0x4, R10 ;  /* 0x0000000433047825 */ /* 0x001fe400078e020a */
[----:B------:R0:W3:Y:S02]  /*0ee0*/  @P3 LDG.E.EL R40, desc[UR6][R16.64] ;  /* 0x0000000610283981 */ /* 0x0000e4000c2e1900 */
[C---:B------:R-:W-:Y:S02]  /*0ef0*/  IMAD R75, R56.reuse, 0x1000, R68 ;  /* 0x00001000384b7824 */ /* 0x040fe400078e0244 */
[----:B------:R-:W-:Y:S02]  /*0f00*/  IMAD R51, R56, 0x1000, R76 ;  /* 0x0000100038337824 */ /* 0x000fe400078e024c */
[----:B-1----:R-:W-:Y:S01]  /*0f10*/  IMAD R47, R55, 0x1000, R68 ;  /* 0x00001000372f7824 */ /* 0x002fe200078e0244 */
[----:B----4-:R-:W-:Y:S01]  /*0f20*/  CS2R R44, SRZ ;  /* 0x00000000002c7805 */ /* 0x010fe2000001ff00 */
[----:B------:R-:W-:-:S04]  /*0f30*/  IMAD.WIDE R74, R75, 0x4, R10 ;  /* 0x000000044b4a7825 */ /* 0x000fc800078e020a */
[----:B------:R-:W-:Y:S01]  /*0f40*/  IMAD.WIDE R50, R51, 0x4, R10 ;  /* 0x0000000433327825 */ /* 0x000fe200078e020a */
[----:B------:R1:W4:Y:S03]  /*0f50*/  @P4 LDG.E.EL R44, desc[UR6][R74.64] ;  /* 0x000000064a2c4981 */ /* 0x000326000c2e1900 */
[----:B0-----:R-:W-:Y:S01]  /*0f60*/  IMAD R17, R56, 0x1000, R6 ;  /* 0x0000100038117824 */ /* 0x001fe200078e0206 */
[----:B------:R0:W3:Y:S01]  /*0f70*/  @P4 LDG.E.EL R45, desc[UR6][R50.64] ;  /* 0x00000006322d4981 */ /* 0x0000e2000c2e1900 */
[----:B------:R-:W-:Y:S02]  /*0f80*/  IMAD.MOV.U32 R55, RZ, RZ, RZ ;  /* 0x000000ffff377224 */ /* 0x000fe400078e00ff */
[----:B------:R-:W-:Y:S02]  /*0f90*/  IMAD.MOV.U32 R39, RZ, RZ, RZ ;  /* 0x000000ffff277224 */ /* 0x000fe400078e00ff */
[----:B------:R-:W-:-:S02]  /*0fa0*/  IMAD.WIDE R46, R47, 0x4, R10 ;  /* 0x000000042f2e7825 */ /* 0x000fc400078e020a */
[----:B------:R0:W3:Y:S02]  /*0fb0*/  @P3 LDG.E.EL R55, desc[UR6][R4.64] ;  /* 0x0000000604373981 */ /* 0x0000e4000c2e1900 */
[----:B------:R-:W-:Y:S02]  /*0fc0*/  IMAD.MOV.U32 R56, RZ, RZ, RZ ;  /* 0x000000ffff387224 */ /* 0x000fe400078e00ff */
[----:B------:R-:W-:Y:S01]  /*0fd0*/  IMAD.WIDE R16, R17, 0x4, R10 ;  /* 0x0000000411107825 */ /* 0x000fe200078e020a */
[----:B------:R0:W3:Y:S03]  /*0fe0*/  @P3 LDG.E.EL R39, desc[UR6][R46.64] ;  /* 0x000000062e273981 */ /* 0x0000e6000c2e1900 */
[C---:B-1----:R-:W-:Y:S01]  /*0ff0*/  IMAD R75, R57.reuse, 0x1000, R76 ;  /* 0x00001000394b7824 */ /* 0x042fe200078e024c */
[----:B------:R1:W3:Y:S01]  /*1000*/  @P4 LDG.E.EL R56, desc[UR6][R16.64] ;  /* 0x0000000610384981 */ /* 0x0002e2000c2e1900 */
[----:B0-----:R-:W-:-:S02]  /*1010*/  IMAD R51, R57, 0x1000, R6 ;  /* 0x0000100039337824 */ /* 0x001fc400078e0206 */
[----:B------:R-:W-:Y:S02]  /*1020*/  IMAD R5, R57, 0x1000, R68 ;  /* 0x0000100039057824 */ /* 0x000fe400078e0244 */
[----:B------:R-:W-:Y:S01]  /*1030*/  IMAD.MOV.U32 R57, RZ, RZ, RZ ;  /* 0x000000ffff397224 */ /* 0x000fe200078e00ff */
[----:B------:R-:W-:Y:S01]  /*1040*/  CS2R R46, SRZ ;  /* 0x00000000002e7805 */ /* 0x000fe2000001ff00 */
[----:B------:R-:W-:-:S04]  /*1050*/  IMAD.WIDE R74, R75, 0x4, R10 ;  /* 0x000000044b4a7825 */ /* 0x000fc800078e020a */
[--C-:B-1----:R-:W-:Y:S01]  /*1060*/  IMAD.WIDE R16, R51, 0x4, R10.reuse ;  /* 0x0000000433107825 */ /* 0x102fe200078e020a */
[----:B------:R0:W3:Y:S03]  /*1070*/  @P5 LDG.E.EL R46, desc[UR6][R74.64] ;  /* 0x000000064a2e5981 */ /* 0x0000e6000c2e1900 */
[----:B------:R-:W-:Y:S01]  /*1080*/  IMAD.WIDE R4, R5, 0x4, R10 ;  /* 0x0000000405047825 */ /* 0x000fe200078e020a */
[----:B------:R1:W3:Y:S03]  /*1090*/  @P5 LDG.E.EL R57, desc[UR6][R16.64] ;  /* 0x0000000610395981 */ /* 0x0002e6000c2e1900 */
[C---:B------:R-:W-:Y:S01]  /*10a0*/  IMAD R51, R58.reuse, 0x1000, R68 ;  /* 0x000010003a337824 */ /* 0x040fe200078e0244 */
[----:B------:R1:W3:Y:S01]  /*10b0*/  @P5 LDG.E.EL R47, desc[UR6][R4.64] ;  /* 0x00000006042f5981 */ /* 0x0002e2000c2e1900 */
[----:B0-----:R-:W-:-:S02]  /*10c0*/  IMAD R75, R58, 0x1000, R76 ;  /* 0x000010003a4b7824 */ /* 0x001fc400078e024c */
[----:B-1----:R-:W-:Y:S02]  /*10d0*/  IMAD R17, R58, 0x1000, R6 ;  /* 0x000010003a117824 */ /* 0x002fe400078e0206 */
[----:B------:R-:W-:Y:S02]  /*10e0*/  IMAD.MOV.U32 R50, RZ, RZ, RZ ;  /* 0x000000ffff327224 */ /* 0x000fe400078e00ff */
[----:B------:R-:W-:-:S04]  /*10f0*/  IMAD.WIDE R4, R51, 0x4, R10 ;  /* 0x0000000433047825 */ /* 0x000fc800078e020a */
[----:B------:R-:W-:Y:S01]  /*1100*/  IMAD.MOV.U32 R51, RZ, RZ, RZ ;  /* 0x000000ffff337224 */ /* 0x000fe200078e00ff */
[----:B------:R0:W3:Y:S01]  /*1110*/  @P6 LDG.E.EL R50, desc[UR6][R4.64] ;  /* 0x0000000604326981 */ /* 0x0000e2000c2e1900 */
[----:B------:R-:W-:Y:S02]  /*1120*/  IMAD.MOV.U32 R58, RZ, RZ, RZ ;  /* 0x000000ffff3a7224 */ /* 0x000fe400078e00ff */
[----:B------:R-:W-:-:S04]  /*1130*/  IMAD.WIDE R74, R75, 0x4, R10 ;  /* 0x000000044b4a7825 */ /* 0x000fc800078e020a */
[----:B------:R-:W-:Y:S01]  /*1140*/  IMAD.WIDE R16, R17, 0x4, R10 ;  /* 0x0000000411107825 */ /* 0x000fe200078e020a */
[----:B------:R1:W3:Y:S04]  /*1150*/  @P6 LDG.E.EL R51, desc[UR6][R74.64] ;  /* 0x000000064a336981 */ /* 0x0002e8000c2e1900 */
[----:B------:R0:W3:Y:S01]  /*1160*/  @P6 LDG.E.EL R58, desc[UR6][R16.64] ;  /* 0x00000006103a6981 */ /* 0x0000e2000c2e1900 */
[C---:B------:R-:W-:Y:S02]  /*1170*/  FSETP.GT.AND P6, PT, R59.reuse, R60, PT ;  /* 0x0000003c3b00720b */ /* 0x040fe40003fc4000 */
[----:B------:R-:W-:Y:S02]  /*1180*/  FSETP.GT.AND P5, PT, R0, R77, PT ;  /* 0x0000004d0000720b */ /* 0x000fe40003fa4000 */
[----:B------:R-:W-:-:S09]  /*1190*/  FSETP.NAN.AND P1, PT, R59, R59, PT ;  /* 0x0000003b3b00720b */ /* 0x000fd20003f28000 */
[----:B------:R-:W-:Y:S02]  /*11a0*/  @!P6 FSEL R59, R59, R60, P1 ;  /* 0x0000003c3b3be208 */ /* 0x000fe40000800000 */
[C---:B------:R-:W-:Y:S02]  /*11b0*/  FSETP.NAN.AND P1, PT, R0.reuse, R0, PT ;  /* 0x000000000000720b */ /* 0x040fe40003f28000 */
[----:B--2---:R-:W-:Y:S02]  /*11c0*/  FSETP.GEU.AND P3, PT, R59, R30, PT ;  /* 0x0000001e3b00720b */ /* 0x004fe40003f6e000 */
[----:B------:R-:W-:-:S04]  /*11d0*/  @!P5 FSEL R0, R0, R77, P1 ;  /* 0x0000004d0000d208 */ /* 0x000fc80000800000 */
[----:B------:R-:W-:Y:S01]  /*11e0*/  FSETP.GEU.AND P2, PT, R0, R61, PT ;  /* 0x0000003d0000720b */ /* 0x000fe20003f4e000 */
[----:B0-----:R-:W-:Y:S01]  /*11f0*/  IMAD R5, R73, 0x1000, R68 ;  /* 0x0000100049057824 */ /* 0x001fe200078e0244 */
[C---:B------:R-:W-:Y:S01]  /*1200*/  FSETP.NAN.AND P1, PT, R30.reuse, R30, PT ;  /* 0x0000001e1e00720b */ /* 0x040fe20003f28000 */
[----:B------:R-:W-:Y:S02]  /*1210*/  IMAD.MOV.U32 R68, RZ, RZ, RZ ;  /* 0x000000ffff447224 */ /* 0x000fe400078e00ff */
[----:B------:R-:W-:Y:S02]  /*1220*/  IMAD.WIDE R4, R5, 0x4, R10 ;  /* 0x0000000405047825 */ /* 0x000fe400078e020a */
[----:B------:R-:W-:Y:S02]  /*1230*/  @P3 FSEL R30, R30, R59, P1 ;  /* 0x0000003b1e1e3208 */ /* 0x000fe40000800000 */
[----:B------:R-:W-:Y:S01]  /*1240*/  FSETP.NAN.AND P1, PT, R61, R61, PT ;  /* 0x0000003d3d00720b */ /* 0x000fe20003f28000 */
[C---:B-1----:R-:W-:Y:S01]  /*1250*/  IMAD R75, R73.reuse, 0x1000, R76 ;  /* 0x00001000494b7824 */ /* 0x042fe200078e024c */
[----:B------:R-:W-:Y:S01]  /*1260*/  P2R R17, PR, RZ, 0x8 ;  /* 0x00000008ff117803 */ /* 0x000fe20000000000 */
[----:B------:R-:W-:Y:S01]  /*1270*/  IMAD R73, R73, 0x1000, R6 ;  /* 0x0000100049497824 */ /* 0x000fe200078e0206 */
[----:B------:R-:W-:Y:S01]  /*1280*/  FSETP.GEU.AND P3, PT, R30, R53, PT ;  /* 0x000000351e00720b */ /* 0x000fe20003f6e000 */
[----:B------:R0:W2:Y:S01]  /*1290*/  @P0 LDG.E.EL R68, desc[UR6][R4.64] ;  /* 0x0000000604440981 */ /* 0x0000a2000c2e1900 */
[----:B------:R-:W-:Y:S01]  /*12a0*/  @P2 FSEL R61, R61, R0, P1 ;  /* 0x000000003d3d2208 */ /* 0x000fe20000800000 */
[----:B------:R-:W-:-:S02]  /*12b0*/  IMAD.MOV.U32 R59, RZ, RZ, RZ ;  /* 0x000000ffff3b7224 */ /* 0x000fc400078e00ff */
[----:B------:R-:W-:Y:S01]  /*12c0*/  IMAD.MOV.U32 R60, RZ, RZ, RZ ;  /* 0x000000ffff3c7224 */ /* 0x000fe200078e00ff */
[----:B------:R-:W-:Y:S02]  /*12d0*/  P2R R16, PR, RZ, 0x4 ;  /* 0x00000004ff107803 */ /* 0x000fe40000000000 */
[----:B------:R-:W-:Y:S01]  /*12e0*/  FSETP.GEU.AND P2, PT, R61, R52, PT ;  /* 0x000000343d00720b */ /* 0x000fe20003f4e000 */
[----:B0-----:R-:W-:-:S04]  /*12f0*/  IMAD.WIDE R4, R75, 0x4, R10 ;  /* 0x000000044b047825 */ /* 0x001fc800078e020a */
[----:B------:R-:W-:Y:S01]  /*1300*/  IMAD.WIDE R10, R73, 0x4, R10 ;  /* 0x00000004490a7825 */ /* 0x000fe200078e020a */
[----:B------:R0:W2:Y:S01]  /*1310*/  @P0 LDG.E.EL R59, desc[UR6][R4.64] ;  /* 0x00000006043b0981 */ /* 0x0000a2000c2e1900 */
[----:B------:R-:W-:-:S03]  /*1320*/  FSETP.GT.AND P1, PT, R71, R14, PT ;  /* 0x0000000e4700720b */ /* 0x000fc60003f24000 */
[----:B------:R1:W2:Y:S01]  /*1330*/  @P0 LDG.E.EL R60, desc[UR6][R10.64] ;  /* 0x000000060a3c0981 */ /* 0x0002a2000c2e1900 */
[----:B------:R-:W-:-:S04]  /*1340*/  FSETP.NAN.AND P0, PT, R53, R53, PT ;  /* 0x000000353500720b */ /* 0x000fc80003f08000 */
[----:B------:R-:W-:Y:S02]  /*1350*/  @P3 SEL R53, R53, R30, P0 ;  /* 0x0000001e35353207 */ /* 0x000fe40000000000 */
[----:B------:R-:W-:-:S04]  /*1360*/  FSETP.NAN.AND P0, PT, R52, R52, PT ;  /* 0x000000343400720b */ /* 0x000fc80003f08000 */
[----:B------:R-:W-:Y:S02]  /*1370*/  @P2 SEL R52, R52, R61, P0 ;  /* 0x0000003d34342207 */ /* 0x000fe40000000000 */
[C---:B------:R-:W-:Y:S02]  /*1380*/  FSETP.NAN.AND P0, PT, R71.reuse, R71, PT ;  /* 0x000000474700720b */ /* 0x040fe40003f08000 */
[----:B------:R-:W-:Y:S02]  /*1390*/  P2R R61, PR, RZ, 0x2 ;  /* 0x00000002ff3d7803 */ /* 0x000fe40000000000 */
[----:B------:R-:W-:Y:S02]  /*13a0*/  @!P1 FSEL R71, R71, R14, P0 ;  /* 0x0000000e47479208 */ /* 0x000fe40000000000 */
[C---:B-----5:R-:W-:Y:S02]  /*13b0*/  FSETP.GT.AND P1, PT, R72.reuse, R15, PT ;  /* 0x0000000f4800720b */ /* 0x060fe40003f24000 */
[----:B------:R-:W-:-:S02]  /*13c0*/  FSETP.NAN.AND P0, PT, R72, R72, PT ;  /* 0x000000484800720b */ /* 0x000fc40003f08000 */
[----:B------:R-:W-:-:S09]  /*13d0*/  P2R R30, PR, RZ, 0x2 ;  /* 0x00000002ff1e7803 */ /* 0x000fd20000000000 */
[----:B------:R-:W-:Y:S02]  /*13e0*/  @!P1 FSEL R72, R72, R15, P0 ;  /* 0x0000000f48489208 */ /* 0x000fe40000000000 */
[-C--:B------:R-:W-:Y:S02]  /*13f0*/  FSETP.GEU.AND P1, PT, R71, R62.reuse, PT ;  /* 0x0000003e4700720b */ /* 0x080fe40003f2e000 */
[----:B------:R-:W-:Y:S02]  /*1400*/  FSETP.NAN.AND P0, PT, R62, R62, PT ;  /* 0x0000003e3e00720b */ /* 0x000fe40003f08000 */
[----:B------:R-:W-:-:S09]  /*1410*/  P2R R15, PR, RZ, 0x2 ;  /* 0x00000002ff0f7803 */ /* 0x000fd20000000000 */
[----:B------:R-:W-:Y:S02]  /*1420*/  @P1 FSEL R62, R62, R71, P0 ;  /* 0x000000473e3e1208 */ /* 0x000fe40000000000 */
[-C--:B------:R-:W-:Y:S02]  /*1430*/  FSETP.GEU.AND P1, PT, R72, R3.reuse, PT ;  /* 0x000000034800720b */ /* 0x080fe40003f2e000 */
[----:B------:R-:W-:Y:S02]  /*1440*/  FSETP.NAN.AND P0, PT, R3, R3, PT ;  /* 0x000000030300720b */ /* 0x000fe40003f08000 */
[----:B------:R-:W-:-:S09]  /*1450*/  P2R R14, PR, RZ, 0x2 ;  /* 0x00000002ff0e7803 */ /* 0x000fd20000000000 */
[----:B------:R-:W-:Y:S02]  /*1460*/  @P1 FSEL R3, R3, R72, P0 ;  /* 0x0000004803031208 */ /* 0x000fe40000000000 */
[-C--:B------:R-:W-:Y:S02]  /*1470*/  FSETP.GEU.AND P1, PT, R62, R27.reuse, PT ;  /* 0x0000001b3e00720b */ /* 0x080fe40003f2e000 */
[----:B------:R-:W-:Y:S02]  /*1480*/  FSETP.NAN.AND P0, PT, R27, R27, PT ;  /* 0x0000001b1b00720b */ /* 0x000fe40003f08000 */
[----:B0-----:R-:W-:-:S09]  /*1490*/  P2R R5, PR, RZ, 0x2 ;  /* 0x00000002ff057803 */ /* 0x001fd20000000000 */
[----:B------:R-:W-:Y:S02]  /*14a0*/  @P1 SEL R27, R27, R62, P0 ;  /* 0x0000003e1b1b1207 */ /* 0x000fe40000000000 */
[-C--:B------:R-:W-:Y:S02]  /*14b0*/  FSETP.GEU.AND P1, PT, R3, R26.reuse, PT ;  /* 0x0000001a0300720b */ /* 0x080fe40003f2e000 */
[----:B------:R-:W-:Y:S02]  /*14c0*/  FSETP.NAN.AND P0, PT, R26, R26, PT ;  /* 0x0000001a1a00720b */ /* 0x000fe40003f08000 */
[----:B------:R-:W-:-:S09]  /*14d0*/  P2R R4, PR, RZ, 0x2 ;  /* 0x00000002ff047803 */ /* 0x000fd20000000000 */
[----:B------:R-:W-:Y:S02]  /*14e0*/  @P1 SEL R26, R26, R3, P0 ;  /* 0x000000031a1a1207 */ /* 0x000fe40000000000 */
[C---:B------:R-:W-:Y:S02]  /*14f0*/  FSETP.GT.AND P1, PT, R19.reuse, R12, PT ;  /* 0x0000000c1300720b */ /* 0x040fe40003f24000 */
[----:B------:R-:W-:Y:S02]  /*1500*/  FSETP.NAN.AND P0, PT, R19, R19, PT ;  /* 0x000000131300720b */ /* 0x000fe40003f08000 */
[----:B------:R-:W-:-:S09]  /*1510*/  P2R R3, PR, RZ, 0x2 ;  /* 0x00000002ff037803 */ /* 0x000fd20000000000 */
[----:B------:R-:W-:Y:S02]  /*1520*/  @!P1 FSEL R19, R19, R12, P0 ;  /* 0x0000000c13139208 */ /* 0x000fe40000000000 */
[C---:B------:R-:W-:Y:S02]  /*1530*/  FSETP.GT.AND P1, PT, R18.reuse, R13, PT ;  /* 0x0000000d1200720b */ /* 0x040fe40003f24000 */
[----:B------:R-:W-:Y:S02]  /*1540*/  FSETP.NAN.AND P0, PT, R18, R18, PT ;  /* 0x000000121200720b */ /* 0x000fe40003f08000 */
        /* <DEDUP_REMOVED lines=12> */
[----:B------:R-:W-:-:S09]  /*1610*/  P2R R18, PR, RZ, 0x2 ;  /* 0x00000002ff127803 */ /* 0x000fd20000000000 */
        /* <DEDUP_REMOVED lines=15> */
[----:B-1----:R-:W-:-:S09]  /*1710*/  P2R R11, PR, RZ, 0x2 ;  /* 0x00000002ff0b7803 */ /* 0x002fd20000000000 */
        /* <DEDUP_REMOVED lines=25> */
[-C--:B---3--:R-:W-:Y:S02]  /*18b0*/  FSETP.GEU.AND P1, PT, R36, R35.reuse, PT ;  /* 0x000000232400720b */ /* 0x088fe40003f2e000 */
        /* <DEDUP_REMOVED lines=29> */
[----:B------:R-:W-:Y:S02]  /*1a90*/  FSETP.GEU.AND P4, PT, R40, R55, PT ;  /* 0x000000372800720b */ /* 0x000fe40003f8e000 */
[----:B------:R-:W-:-:S07]  /*1aa0*/  P2R R39, PR, RZ, 0x2 ;  /* 0x00000002ff277803 */ /* 0x000fce0000000000 */
[----:B------:R-:W-:Y:S02]  /*1ab0*/  @P1 SEL R54, R54, R41, P0 ;  /* 0x0000002936361207 */ /* 0x000fe40000000000 */
[----:B----4-:R-:W-:Y:S02]  /*1ac0*/  FSETP.GT.AND P1, PT, R44, R43, PT ;  /* 0x0000002b2c00720b */ /* 0x010fe40003f24000 */
[----:B------:R-:W-:-:S04]  /*1ad0*/  FSETP.NAN.AND P0, PT, R55, R55, PT ;  /* 0x000000373700720b */ /* 0x000fc80003f08000 */
[----:B------:R-:W-:Y:S02]  /*1ae0*/  @P4 SEL R55, R55, R40, P0 ;  /* 0x0000002837374207 */ /* 0x000fe40000000000 */
[----:B------:R-:W-:Y:S02]  /*1af0*/  FSETP.NAN.AND P0, PT, R44, R44, PT ;  /* 0x0000002c2c00720b */ /* 0x000fe40003f08000 */
[----:B------:R-:W-:-:S03]  /*1b00*/  P2R R41, PR, RZ, 0x2 ;  /* 0x00000002ff297803 */ /* 0x000fc60000000000 */
        /* <DEDUP_REMOVED lines=11> */
[----:B------:R-:W-:Y:S02]  /*1bc0*/  P2R R0, PR, RZ, 0x8 ;  /* 0x00000008ff007803 */ /* 0x000fe40000000000 */
[----:B------:R-:W-:Y:S02]  /*1bd0*/  FSETP.GEU.AND P3, PT, R45, R56, PT ;  /* 0x000000382d00720b */ /* 0x000fe40003f6e000 */
[----:B------:R-:W-:-:S05]  /*1be0*/  P2R R6, PR, RZ, 0x4 ;  /* 0x00000004ff067803 */ /* 0x000fca0000000000 */
[----:B------:R-:W-:-:S04]  /*1bf0*/  @P1 FSEL R46, R46, R47, P0 ;  /* 0x0000002f2e2e1208 */ /* 0x000fc80000000000 */
[----:B------:R-:W-:Y:S02]  /*1c00*/  FSETP.GEU.AND P2, PT, R46, R57, PT ;  /* 0x000000392e00720b */ /* 0x000fe40003f4e000 */
[----:B------:R-:W-:Y:S02]  /*1c10*/  P2R R44, PR, RZ, 0x2 ;  /* 0x00000002ff2c7803 */ /* 0x000fe40000000000 */
[----:B------:R-:W-:Y:S02]  /*1c20*/  FSETP.NAN.AND P0, PT, R56, R56, PT ;  /* 0x000000383800720b */ /* 0x000fe40003f08000 */
[----:B------:R-:W-:Y:S02]  /*1c30*/  FSETP.GT.AND P1, PT, R50, R67, PT ;  /* 0x000000433200720b */ /* 0x000fe40003f24000 */
[----:B------:R-:W-:Y:S02]  /*1c40*/  @P3 SEL R56, R56, R45, P0 ;  /* 0x0000002d38383207 */ /* 0x000fe40000000000 */
[----:B------:R-:W-:-:S04]  /*1c50*/  FSETP.NAN.AND P0, PT, R57, R57, PT ;  /* 0x000000393900720b */ /* 0x000fc80003f08000 */
[----:B------:R-:W-:Y:S02]  /*1c60*/  @P2 SEL R57, R57, R46, P0 ;  /* 0x0000002e39392207 */ /* 0x000fe40000000000 */
[C---:B------:R-:W-:Y:S02]  /*1c70*/  FSETP.NAN.AND P0, PT, R50.reuse, R50, PT ;  /* 0x000000323200720b */ /* 0x040fe40003f08000 */
[----:B------:R-:W-:Y:S02]  /*1c80*/  P2R R47, PR, RZ, 0x2 ;  /* 0x00000002ff2f7803 */ /* 0x000fe40000000000 */
[----:B------:R-:W-:Y:S02]  /*1c90*/  @!P1 FSEL R50, R50, R67, P0 ;  /* 0x0000004332329208 */ /* 0x000fe40000000000 */
[C---:B--2---:R-:W-:Y:S02]  /*1ca0*/  FSETP.GT.AND P1, PT, R68.reuse, R49, PT ;  /* 0x000000314400720b */ /* 0x044fe40003f24000 */
        /* <DEDUP_REMOVED lines=12> */
[----:B------:R-:W-:Y:S01]  /*1d70*/  FSETP.NAN.AND P0, PT, R58, R58, PT ;  /* 0x0000003a3a00720b */ /* 0x000fe20003f08000 */
[----:B------:R-:W0:Y:S01]  /*1d80*/  S2UR UR5, SR_CgaCtaId ;  /* 0x00000000000579c3 */ /* 0x000e220000008800 */
[----:B------:R-:W-:-:S09]  /*1d90*/  P2R R46, PR, RZ, 0x4 ;  /* 0x00000004ff2e7803 */ /* 0x000fd20000000000 */
[----:B------:R-:W-:Y:S02]  /*1da0*/  @P1 SEL R58, R58, R51, P0 ;  /* 0x000000333a3a1207 */ /* 0x000fe40000000000 */
[-C--:B------:R-:W-:Y:S02]  /*1db0*/  FSETP.GEU.AND P0, PT, R59, R60.reuse, PT ;  /* 0x0000003c3b00720b */ /* 0x080fe40003f0e000 */
[----:B------:R-:W-:Y:S02]  /*1dc0*/  P2R R51, PR, RZ, 0x2 ;  /* 0x00000002ff337803 */ /* 0x000fe40000000000 */
[----:B------:R-:W-:Y:S02]  /*1dd0*/  FSETP.NAN.AND P2, PT, R60, R60, PT ;  /* 0x0000003c3c00720b */ /* 0x000fe40003f48000 */
[----:B------:R-:W-:Y:S01]  /*1de0*/  ISETP.NE.AND P1, PT, R63, RZ, PT ;  /* 0x000000ff3f00720c */ /* 0x000fe20003f25270 */
[----:B------:R-:W-:-:S06]  /*1df0*/  UMOV UR4, 0x400 ;  /* 0x0000040000047882 */ /* 0x000fcc0000000000 */
[----:B------:R-:W-:Y:S02]  /*1e00*/  @P0 SEL R60, R60, R59, P2 ;  /* 0x0000003b3c3c0207 */ /* 0x000fe40001000000 */
[----:B------:R-:W-:Y:S02]  /*1e10*/  P2R R59, PR, RZ, 0x2 ;  /* 0x00000002ff3b7803 */ /* 0x000fe40000000000 */
[----:B------:R-:W-:Y:S02]  /*1e20*/  ISETP.NE.AND P1, PT, R61, RZ, PT ;  /* 0x000000ff3d00720c */ /* 0x000fe40003f25270 */
[----:B------:R-:W-:Y:S02]  /*1e30*/  P2R R61, PR, RZ, 0x1 ;  /* 0x00000001ff3d7803 */ /* 0x000fe40000000000 */
[----:B------:R-:W-:Y:S01]  /*1e40*/  ISETP.NE.AND P0, PT, R62, RZ, PT ;  /* 0x000000ff3e00720c */ /* 0x000fe20003f05270 */
[----:B------:R-:W-:Y:S01]  /*1e50*/  IMAD.SHL.U32 R62, R8, 0x100, RZ ;  /* 0x00000100083e7824 */ /* 0x000fe200078e00ff */
[----:B0-----:R-:W-:-:S04]  /*1e60*/  UPRMT UR4, UR5, 0x654, UR4 ;  /* 0x0000065405047896 */ /* 0x001fc80008000004 */
[----:B------:R-:W-:-:S04]  /*1e70*/  LOP3.LUT R67, R62, 0xf00, RZ, 0xc0, !PT ;  /* 0x00000f003e437812 */ /* 0x000fc800078ec0ff */
[C---:B------:R-:W-:Y:S02]  /*1e80*/  LOP3.LUT R63, R67.reuse, R2, RZ, 0xfc, !PT ;  /* 0x00000002433f7212 */ /* 0x040fe400078efcff */
[----:B------:R-:W-:-:S05]  /*1e90*/  LEA.HI R62, R67, UR4, RZ, 0x1c ;  /* 0x00000004433e7c11 */ /* 0x000fca000f8fe0ff */
[----:B------:R-:W-:Y:S01]  /*1ea0*/  IMAD R67, R63, 0x4, R62 ;  /* 0x000000043f437824 */ /* 0x000fe200078e023e */
[----:B------:R-:W-:-:S04]  /*1eb0*/  P2R R40, PR, RZ, 0x10 ;  /* 0x00000010ff287803 */ /* 0x000fc80000000000 */
[----:B------:R0:W-:Y:S04]  /*1ec0*/  STS [R67], R53 ;  /* 0x0000003543007388 */ /* 0x0001e80000000800 */
[----:B------:R-:W-:Y:S04]  /*1ed0*/  STS [R67+0x40], R52 ;  /* 0x0000403443007388 */ /* 0x000fe80000000800 */
[----:B------:R-:W-:Y:S04]  /*1ee0*/  STS [R67+0x80], R27 ;  /* 0x0000801b43007388 */ /* 0x000fe80000000800 */
[----:B------:R1:W-:Y:S04]  /*1ef0*/  STS [R67+0xc0], R26 ;  /* 0x0000c01a43007388 */ /* 0x0003e80000000800 */
[----:B------:R-:W-:Y:S04]  /*1f00*/  STS [R67+0x100], R25 ;  /* 0x0001001943007388 */ /* 0x000fe80000000800 */
[----:B------:R-:W-:Y:S04]  /*1f10*/  STS [R67+0x140], R24 ;  /* 0x0001401843007388 */ /* 0x000fe80000000800 */
[----:B------:R-:W-:Y:S04]  /*1f20*/  STS [R67+0x180], R23 ;  /* 0x0001801743007388 */ /* 0x000fe80000000800 */
[----:B------:R-:W-:Y:S04]  /*1f30*/  STS [R67+0x1c0], R22 ;  /* 0x0001c01643007388 */ /* 0x000fe80000000800 */
[----:B------:R-:W-:Y:S04]  /*1f40*/  STS [R67+0x200], R21 ;  /* 0x0002001543007388 */ /* 0x000fe80000000800 */
[----:B------:R2:W-:Y:S04]  /*1f50*/  STS [R67+0x240], R20 ;  /* 0x0002401443007388 */ /* 0x0005e80000000800 */
[----:B------:R3:W-:Y:S04]  /*1f60*/  STS [R67+0x280], R54 ;  /* 0x0002803643007388 */ /* 0x0007e80000000800 */
[----:B------:R-:W-:Y:S04]  /*1f70*/  STS [R67+0x2c0], R55 ;  /* 0x0002c03743007388 */ /* 0x000fe80000000800 */
[----:B------:R-:W-:Y:S04]  /*1f80*/  STS [R67+0x300], R56 ;  /* 0x0003003843007388 */ /* 0x000fe80000000800 */
[----:B------:R-:W-:Y:S04]  /*1f90*/  STS [R67+0x340], R57 ;  /* 0x0003403943007388 */ /* 0x000fe80000000800 */
[----:B------:R-:W-:Y:S04]  /*1fa0*/  STS [R67+0x380], R58 ;  /* 0x0003803a43007388 */ /* 0x000fe80000000800 */
[----:B------:R4:W-:Y:S01]  /*1fb0*/  STS [R67+0x3c0], R60 ;  /* 0x0003c03c43007388 */ /* 0x0009e20000000800 */
[----:B------:R-:W-:Y:S01]  /*1fc0*/  BAR.SYNC.DEFER_BLOCKING 0x0 ;  /* 0x0000000000007b1d */ /* 0x000fe20000010000 */
[----:B------:R-:W-:Y:S01]  /*1fd0*/  ISETP.NE.AND P4, PT, R66, RZ, PT ;  /* 0x000000ff4200720c */ /* 0x000fe20003f85270 */
[----:B------:R-:W-:Y:S01]  /*1fe0*/  IMAD.SHL.U32 R66, R8, 0x4, RZ ;  /* 0x0000000408427824 */ /* 0x000fe200078e00ff */
[----:B0-----:R-:W-:-:S04]  /*1ff0*/  SHF.R.U32.HI R53, RZ, 0x2, R8 ;  /* 0x00000002ff357819 */ /* 0x001fc80000011608 */
[----:B------:R-:W-:Y:S02]  /*2000*/  LOP3.LUT R53, R53, 0x30, RZ, 0xc0, !PT ;  /* 0x0000003035357812 */ /* 0x000fe400078ec0ff */
[C---:B-1----:R-:W-:Y:S02]  /*2010*/  LOP3.LUT R26, R66.reuse, 0xfc, RZ, 0xc0, !PT ;  /* 0x000000fc421a7812 */ /* 0x042fe400078ec0ff */
[----:B------:R-:W-:Y:S01]  /*2020*/  LOP3.LUT R66, R66, 0x3fc, RZ, 0xc0, !PT ;  /* 0x000003fc42427812 */ /* 0x000fe200078ec0ff */
[----:B------:R-:W-:Y:S01]  /*2030*/  VIADD R53, R53, UR4 ;  /* 0x0000000435357c36 */ /* 0x000fe20008000000 */
[----:B------:R-:W-:-:S03]  /*2040*/  PRMT R26, R26, 0x6540, R9 ;  /* 0x000065401a1a7816 */ /* 0x000fc60000000009 */
[----:B--2---:R-:W-:Y:S01]  /*2050*/  IMAD R20, R66, 0x4, R53 ;  /* 0x0000000442147824 */ /* 0x004fe200078e0235 */
[----:B------:R-:W-:Y:S01]  /*2060*/  SHF.R.S32.HI R21, RZ, 0x1f, R26 ;  /* 0x0000001fff157819 */ /* 0x000fe2000001141a */
[----:B------:R-:W0:Y:S03]  /*2070*/  LDC.64 R52, c[0x0][0x218] ;  /* 0x00008600ff347b82 */ /* 0x000e260000000a00 */
[----:B------:R-:W-:Y:S02]  /*2080*/  LEA.HI R24, R21, R26, RZ, 0x6 ;  /* 0x0000001a15187211 */ /* 0x000fe400078f30ff */
[----:B------:R-:W1:Y:S01]  /*2090*/  LDS.128 R20, [R20] ;  /* 0x0000000014147984 */ /* 0x000e620000000c00 */
[----:B---3--:R-:W-:Y:S02]  /*20a0*/  SHF.R.U32.HI R54, RZ, 0x6, R8 ;  /* 0x00000006ff367819 */ /* 0x008fe40000011608 */
[C---:B------:R-:W-:Y:S01]  /*20b0*/  IMAD.SHL.U32 R27, R24.reuse, 0x400, RZ ;  /* 0x00000400181b7824 */ /* 0x040fe200078e00ff */
[----:B------:R-:W-:-:S02]  /*20c0*/  LOP3.LUT R25, R24, 0xffffffc0, RZ, 0xc0, !PT ;  /* 0xffffffc018197812 */ /* 0x000fc400078ec0ff */
[----:B------:R-:W-:Y:S02]  /*20d0*/  SGXT.U32 R24, R54, 0x2 ;  /* 0x000000023618781a */ /* 0x000fe40000000000 */
[----:B------:R-:W-:Y:S02]  /*20e0*/  ISETP.NE.AND P2, PT, R64, RZ, PT ;  /* 0x000000ff4000720c */ /* 0x000fe40003f45270 */
[----:B------:R-:W-:Y:S02]  /*20f0*/  SEL R64, RZ, 0x1, !P5 ;  /* 0x00000001ff407807 */ /* 0x000fe40006800000 */
[----:B------:R-:W-:Y:S02]  /*2100*/  LOP3.LUT R27, R27, 0xffff0000, RZ, 0xc0, !PT ;  /* 0xffff00001b1b7812 */ /* 0x000fe400078ec0ff */
[----:B----4-:R-:W-:Y:S02]  /*2110*/  LOP3.LUT R67, R7, R24, RZ, 0xfc, !PT ;  /* 0x0000001807437212 */ /* 0x010fe400078efcff */
[----:B------:R-:W-:-:S02]  /*2120*/  ISETP.GE.AND P5, PT, R26, 0x100, PT ;  /* 0x000001001a00780c */ /* 0x000fc40003fa6270 */
[----:B------:R-:W-:Y:S02]  /*2130*/  P2R R45, PR, RZ, 0x8 ;  /* 0x00000008ff2d7803 */ /* 0x000fe40000000000 */
[----:B------:R-:W-:Y:S02]  /*2140*/  ISETP.NE.AND P3, PT, R65, RZ, PT ;  /* 0x000000ff4100720c */ /* 0x000fe40003f65270 */
[----:B------:R-:W-:Y:S02]  /*2150*/  SEL R65, RZ, 0x1, !P6 ;  /* 0x00000001ff417807 */ /* 0x000fe40007000000 */
[----:B------:R-:W-:Y:S02]  /*2160*/  IADD3 R58, R27, R26, -R25 ;  /* 0x0000001a1b3a7210 */ /* 0x000fe40007ffe819 */
[C---:B------:R-:W-:Y:S02]  /*2170*/  ISETP.LT.AND P6, PT, R67.reuse, 0x400, !P5 ;  /* 0x000004004300780c */ /* 0x040fe40006fc1270 */
[----:B------:R-:W-:Y:S01]  /*2180*/  LOP3.LUT R24, R66, 0x400, RZ, 0xfc, !PT ;  /* 0x0000040042187812 */ /* 0x000fe200078efcff */
[----:B------:R-:W-:-:S03]  /*2190*/  IMAD R55, R67, 0x40, R58 ;  /* 0x0000004043377824 */ /* 0x000fc600078e023a */
[----:B------:R-:W-:Y:S01]  /*21a0*/  SHF.R.U32.HI R24, RZ, 0x4, R24 ;  /* 0x00000004ff187819 */ /* 0x000fe20000011618 */
[----:B0-----:R-:W-:-:S03]  /*21b0*/  IMAD.WIDE R54, R55, 0x4, R52 ;  /* 0x0000000437367825 */ /* 0x001fc600078e0234 */
[----:B------:R-:W-:-:S03]  /*21c0*/  LOP3.LUT R24, R24, 0x70, RZ, 0xc0, !PT ;  /* 0x0000007018187812 */ /* 0x000fc600078ec0ff */
[----:B-1----:R0:W-:Y:S02]  /*21d0*/  @P6 STG.E.128 desc[UR6][R54.64], R20 ;  /* 0x0000001436006986 */ /* 0x0021e4000c101d06 */
[----:B------:R-:W-:-:S04]  /*21e0*/  VIADD R25, R24, UR4 ;  /* 0x0000000418197c36 */ /* 0x000fc80008000000 */
[----:B------:R-:W-:-:S06]  /*21f0*/  IMAD R25, R66, 0x4, R25 ;  /* 0x0000000442197824 */ /* 0x000fcc00078e0219 */
[----:B------:R-:W1:Y:S01]  /*2200*/  LDS.128 R24, [R25+0x1000] ;  /* 0x0010000019187984 */ /* 0x000e620000000c00 */
[----:B0-----:R-:W-:-:S04]  /*2210*/  LOP3.LUT R20, R66, 0x800, RZ, 0xfc, !PT ;  /* 0x0000080042147812 */ /* 0x001fc800078efcff */
[----:B------:R-:W-:-:S04]  /*2220*/  SHF.R.U32.HI R20, RZ, 0x4, R20 ;  /* 0x00000004ff147819 */ /* 0x000fc80000011614 */
[----:B------:R-:W-:-:S05]  /*2230*/  LOP3.LUT R20, R20, 0xb0, RZ, 0xc0, !PT ;  /* 0x000000b014147812 */ /* 0x000fca00078ec0ff */
[----:B------:R-:W-:-:S04]  /*2240*/  VIADD R21, R20, UR4 ;  /* 0x0000000414157c36 */ /* 0x000fc80008000000 */
[----:B------:R-:W-:-:S06]  /*2250*/  IMAD R21, R66, 0x4, R21 ;  /* 0x0000000442157824 */ /* 0x000fcc00078e0215 */
[----:B------:R-:W0:Y:S01]  /*2260*/  LDS.128 R20, [R21+0x2000] ;  /* 0x0020000015147984 */ /* 0x000e220000000c00 */
[----:B------:R-:W-:-:S04]  /*2270*/  LOP3.LUT R69, R67, 0x4, RZ, 0xfc, !PT ;  /* 0x0000000443457812 */ /* 0x000fc800078efcff */
[C---:B------:R-:W-:Y:S01]  /*2280*/  ISETP.LT.AND P6, PT, R69.reuse, 0x400, !P5 ;  /* 0x000004004500780c */ /* 0x040fe20006fc1270 */
[----:B------:R-:W-:Y:S01]  /*2290*/  IMAD R57, R69, 0x40, R58 ;  /* 0x0000004045397824 */ /* 0x000fe200078e023a */
[----:B------:R-:W-:-:S03]  /*22a0*/  LOP3.LUT R69, R67, 0x8, RZ, 0xfc, !PT ;  /* 0x0000000843457812 */ /* 0x000fc600078efcff */
[----:B------:R-:W-:-:S08]  /*22b0*/  IMAD.WIDE R56, R57, 0x4, R52 ;  /* 0x0000000439387825 */ /* 0x000fd000078e0234 */
[----:B-1----:R-:W-:Y:S01]  /*22c0*/  @P6 STG.E.128 desc[UR6][R56.64], R24 ;  /* 0x0000001838006986 */ /* 0x002fe2000c101d06 */
[C---:B------:R-:W-:Y:S01]  /*22d0*/  ISETP.LT.AND P6, PT, R69.reuse, 0x400, !P5 ;  /* 0x000004004500780c */ /* 0x040fe20006fc1270 */
[----:B------:R-:W-:Y:S01]  /*22e0*/  IMAD R55, R69, 0x40, R58 ;  /* 0x0000004045377824 */ /* 0x000fe200078e023a */
[----:B------:R-:W-:-:S03]  /*22f0*/  P2R R60, PR, RZ, 0x20 ;  /* 0x00000020ff3c7803 */ /* 0x000fc60000000000 */
[----:B------:R-:W-:Y:S01]  /*2300*/  IMAD.WIDE R54, R55, 0x4, R52 ;  /* 0x0000000437367825 */ /* 0x000fe200078e0234 */
[----:B------:R-:W-:-:S07]  /*2310*/  ISETP.NE.AND P5, PT, R3, RZ, PT ;  /* 0x000000ff0300720c */ /* 0x000fce0003fa5270 */
[----:B0-----:R0:W-:Y:S01]  /*2320*/  @P6 STG.E.128 desc[UR6][R54.64], R20 ;  /* 0x0000001436006986 */ /* 0x0011e2000c101d06 */
[----:B------:R-:W-:Y:S02]  /*2330*/  ISETP.NE.AND P6, PT, R30, RZ, PT ;  /* 0x000000ff1e00720c */ /* 0x000fe40003fc5270 */
[----:B------:R-:W-:Y:S02]  /*2340*/  SEL R30, RZ, 0x1, !P5 ;  /* 0x00000001ff1e7807 */ /* 0x000fe40006800000 */
[----:B------:R-:W-:-:S04]  /*2350*/  ISETP.NE.AND P5, PT, R18, RZ, PT ;  /* 0x000000ff1200720c */ /* 0x000fc80003fa5270 */
[----:B------:R-:W-:Y:S02]  /*2360*/  P2R R18, PR, RZ, 0x20 ;  /* 0x00000020ff127803 */ /* 0x000fe40000000000 */
[----:B------:R-:W-:-:S04]  /*2370*/  ISETP.NE.AND P5, PT, R4, RZ, PT ;  /* 0x000000ff0400720c */ /* 0x000fc80003fa5270 */
[----:B0-----:R-:W-:Y:S02]  /*2380*/  P2R R20, PR, RZ, 0x20 ;  /* 0x00000020ff147803 */ /* 0x001fe40000000000 */
[----:B------:R-:W-:-:S04]  /*2390*/  ISETP.NE.AND P5, PT, R5, RZ, PT ;  /* 0x000000ff0500720c */ /* 0x000fc80003fa5270 */
[----:B------:R-:W-:Y:S02]  /*23a0*/  P2R R21, PR, RZ, 0x20 ;  /* 0x00000020ff157803 */ /* 0x000fe40000000000 */
        /* <DEDUP_REMOVED lines=28> */
[----:B------:R-:W-:Y:S02]  /*2570*/  ISETP.NE.AND P5, PT, R16, RZ, PT ;  /* 0x000000ff1000720c */ /* 0x000fe40003fa5270 */
[----:B------:R-:W-:Y:S02]  /*2580*/  SEL R57, RZ, 0x1, !P1 ;  /* 0x00000001ff397807 */ /* 0x000fe40004800000 */
[----:B------:R-:W-:Y:S02]  /*2590*/  ISETP.NE.AND P1, PT, R59, RZ, PT ;  /* 0x000000ff3b00720c */ /* 0x000fe40003f25270 */
        /* <DEDUP_REMOVED lines=14> */
[----:B------:R-:W-:Y:S02]  /*2680*/  SEL R5, RZ, 0x1, !P5 ;  /* 0x00000001ff057807 */ /* 0x000fe40006800000 */
        /* <DEDUP_REMOVED lines=11> */
[----:B------:R-:W-:Y:S02]  /*2740*/  SEL R65, R65, 0x2, P5 ;  /* 0x0000000241417807 */ /* 0x000fe40002800000 */
[----:B------:R-:W-:-:S04]  /*2750*/  ISETP.NE.AND P5, PT, R59, RZ, PT ;  /* 0x000000ff3b00720c */ /* 0x000fc80003fa5270 */
[----:B------:R-:W-:Y:S02]  /*2760*/  SEL R64, R64, 0x2, P5 ;  /* 0x0000000240407807 */ /* 0x000fe40002800000 */
[----:B------:R-:W-:Y:S02]  /*2770*/  ISETP.NE.AND P5, PT, R68, RZ, PT ;  /* 0x000000ff4400720c */ /* 0x000fe40003fa5270 */
[----:B------:R-:W-:Y:S02]  /*2780*/  SEL R56, RZ, 0x1, !P6 ;  /* 0x00000001ff387807 */ /* 0x000fe40007000000 */
[----:B------:R-:W-:Y:S02]  /*2790*/  SEL R57, R57, 0x2, P5 ;  /* 0x0000000239397807 */ /* 0x000fe40002800000 */
[----:B------:R-:W-:-:S04]  /*27a0*/  ISETP.NE.AND P5, PT, R69, RZ, PT ;  /* 0x000000ff4500720c */ /* 0x000fc80003fa5270 */
[----:B------:R-:W-:Y:S02]  /*27b0*/  SEL R56, R56, 0x2, P5 ;  /* 0x0000000238387807 */ /* 0x000fe40002800000 */
[----:B------:R-:W-:Y:S02]  /*27c0*/  ISETP.NE.AND P5, PT, R13, RZ, PT ;  /* 0x000000ff0d00720c */ /* 0x000fe40003fa5270 */
[----:B------:R-:W-:Y:S02]  /*27d0*/  SEL R27, RZ, 0x1, !P0 ;  /* 0x00000001ff1b7807 */ /* 0x000fe40004000000 */
[----:B------:R-:W-:Y:S02]  /*27e0*/  SEL R30, R30, 0x2, P5 ;  /* 0x000000021e1e7807 */ /* 0x000fe40002800000 */
[----:B------:R-:W-:Y:S02]  /*27f0*/  ISETP.NE.AND P5, PT, R12, RZ, PT ;  /* 0x000000ff0c00720c */ /* 0x000fe40003fa5270 */
[----:B------:R-:W-:-:S02]  /*2800*/  SEL R26, RZ, 0x1, !P1 ;  /* 0x00000001ff1a7807 */ /* 0x000fc40004800000 */
        /* <DEDUP_REMOVED lines=10> */
[----:B------:R-:W-:-:S04]  /*28b0*/  ISETP.NE.AND P5, PT, R32, RZ, PT ;  /* 0x000000ff2000720c */ /* 0x000fc80003fa5270 */
[----:B------:R-:W-:Y:S02]  /*28c0*/  SEL R12, R3, 0x2, P5 ;  /* 0x00000002030c7807 */ /* 0x000fe40002800000 */
[----:B------:R-:W-:-:S04]  /*28d0*/  ISETP.NE.AND P5, PT, R37, RZ, PT ;  /* 0x000000ff2500720c */ /* 0x000fc80003fa5270 */
[----:B------:R-:W-:Y:S02]  /*28e0*/  SEL R13, R5, 0x2, P5 ;  /* 0x00000002050d7807 */ /* 0x000fe40002800000 */
[----:B------:R-:W-:-:S04]  /*28f0*/  ISETP.NE.AND P5, PT, R38, RZ, PT ;  /* 0x000000ff2600720c */ /* 0x000fc80003fa5270 */
[----:B------:R-:W-:Y:S02]  /*2900*/  SEL R14, R6, 0x2, P5 ;  /* 0x00000002060e7807 */ /* 0x000fe40002800000 */
[----:B------:R-:W-:-:S04]  /*2910*/  ISETP.NE.AND P5, PT, R43, RZ, PT ;  /* 0x000000ff2b00720c */ /* 0x000fc80003fa5270 */
[----:B------:R-:W-:Y:S02]  /*2920*/  SEL R3, R10, 0x2, P5 ;  /* 0x000000020a037807 */ /* 0x000fe40002800000 */
[----:B------:R-:W-:-:S04]  /*2930*/  LOP3.LUT R10, R66, 0xc00, RZ, 0xfc, !PT ;  /* 0x00000c00420a7812 */ /* 0x000fc800078efcff */
[----:B------:R-:W-:Y:S02]  /*2940*/  SHF.R.U32.HI R10, RZ, 0x4, R10 ;  /* 0x00000004ff0a7819 */ /* 0x000fe4000001160a */
[----:B------:R-:W-:Y:S02]  /*2950*/  ISETP.NE.AND P5, PT, R44, RZ, PT ;  /* 0x000000ff2c00720c */ /* 0x000fe40003fa5270 */
[----:B------:R-:W-:Y:S02]  /*2960*/  LOP3.LUT R10, R10, 0xf0, RZ, 0xc0, !PT ;  /* 0x000000f00a0a7812 */ /* 0x000fe400078ec0ff */
[----:B------:R-:W-:Y:S02]  /*2970*/  ISETP.NE.AND P4, PT, R34, RZ, PT ;  /* 0x000000ff2200720c */ /* 0x000fe40003f85270 */
[----:B------:R-:W-:Y:S01]  /*2980*/  SEL R5, R11, 0x2, P5 ;  /* 0x000000020b057807 */ /* 0x000fe20002800000 */
[----:B------:R-:W-:Y:S01]  /*2990*/  VIADD R11, R10, UR4 ;  /* 0x000000040a0b7c36 */ /* 0x000fe20008000000 */
[----:B------:R-:W-:-:S02]  /*29a0*/  ISETP.NE.AND P1, PT, R28, RZ, PT ;  /* 0x000000ff1c00720c */ /* 0x000fc40003f25270 */
[----:B------:R-:W-:Y:S01]  /*29b0*/  SEL R28, R12, 0x3, P4 ;  /* 0x000000030c1c7807 */ /* 0x000fe20002000000 */
[----:B------:R-:W-:Y:S01]  /*29c0*/  IMAD R12, R66, 0x4, R11 ;  /* 0x00000004420c7824 */ /* 0x000fe200078e020b */
[----:B------:R-:W-:Y:S02]  /*29d0*/  ISETP.NE.AND P6, PT, R39, RZ, PT ;  /* 0x000000ff2700720c */ /* 0x000fe40003fc5270 */
[----:B------:R-:W-:Y:S02]  /*29e0*/  ISETP.NE.AND P4, PT, R40, RZ, PT ;  /* 0x000000ff2800720c */ /* 0x000fe40003f85270 */
[----:B------:R-:W-:Y:S02]  /*29f0*/  ISETP.NE.AND P5, PT, R23, RZ, PT ;  /* 0x000000ff1700720c */ /* 0x000fe40003fa5270 */
[----:B------:R-:W-:Y:S02]  /*2a00*/  SEL R32, R13, 0x3, P6 ;  /* 0x000000030d207807 */ /* 0x000fe40003000000 */
[----:B------:R-:W-:-:S02]  /*2a10*/  SEL R34, R14, 0x3, P4 ;  /* 0x000000030e227807 */ /* 0x000fc40002000000 */
[----:B------:R-:W0:Y:S01]  /*2a20*/  LDS.128 R12, [R12+0x3000] ;  /* 0x003000000c0c7984 */ /* 0x000e220000000c00 */
[----:B------:R-:W-:Y:S02]  /*2a30*/  SEL R6, R65, 0x3, P5 ;  /* 0x0000000341067807 */ /* 0x000fe40002800000 */
[----:B------:R-:W-:-:S04]  /*2a40*/  ISETP.NE.AND P5, PT, R22, RZ, PT ;  /* 0x000000ff1600720c */ /* 0x000fc80003fa5270 */
[----:B------:R-:W-:Y:S02]  /*2a50*/  SEL R64, R64, 0x3, P5 ;  /* 0x0000000340407807 */ /* 0x000fe40002800000 */
[----:B------:R-:W-:-:S04]  /*2a60*/  ISETP.NE.AND P5, PT, R21, RZ, PT ;  /* 0x000000ff1500720c */ /* 0x000fc80003fa5270 */
[----:B------:R-:W-:Y:S02]  /*2a70*/  SEL R22, R57, 0x3, P5 ;  /* 0x0000000339167807 */ /* 0x000fe40002800000 */
[----:B------:R-:W-:-:S04]  /*2a80*/  ISETP.NE.AND P5, PT, R20, RZ, PT ;  /* 0x000000ff1400720c */ /* 0x000fc80003fa5270 */
[----:B------:R-:W-:Y:S02]  /*2a90*/  SEL R56, R56, 0x3, P5 ;  /* 0x0000000338387807 */ /* 0x000fe40002800000 */
[----:B------:R-:W-:Y:S02]  /*2aa0*/  ISETP.NE.AND P5, PT, R18, RZ, PT ;  /* 0x000000ff1200720c */ /* 0x000fe40003fa5270 */
[----:B------:R-:W-:Y:S02]  /*2ab0*/  LOP3.LUT R67, R67, 0xc, RZ, 0xfc, !PT ;  /* 0x0000000c43437812 */ /* 0x000fe400078efcff */
[----:B------:R-:W-:Y:S02]  /*2ac0*/  SEL R30, R30, 0x3, P5 ;  /* 0x000000031e1e7807 */ /* 0x000fe40002800000 */
[----:B------:R-:W-:-:S04]  /*2ad0*/  ISETP.NE.AND P5, PT, R60, RZ, PT ;  /* 0x000000ff3c00720c */ /* 0x000fc80003fa5270 */
[C---:B------:R-:W-:Y:S01]  /*2ae0*/  ISETP.LT.AND P5, PT, R67.reuse, 0x400, !P5 ;  /* 0x000004004300780c */ /* 0x040fe20006fa1270 */
[----:B------:R-:W-:-:S04]  /*2af0*/  IMAD R67, R67, 0x40, R58 ;  /* 0x0000004043437824 */ /* 0x000fc800078e023a */
[----:B------:R-:W-:-:S08]  /*2b00*/  IMAD.WIDE R52, R67, 0x4, R52 ;  /* 0x0000000443347825 */ /* 0x000fd000078e0234 */
[----:B0-----:R-:W-:Y:S01]  /*2b10*/  @P5 STG.E.128 desc[UR6][R52.64], R12 ;  /* 0x0000000c34005986 */ /* 0x001fe2000c101d06 */
[----:B------:R-:W-:Y:S01]  /*2b20*/  IMAD.SHL.U32 R10, R8, 0x10, RZ ;  /* 0x00000010080a7824 */ /* 0x000fe200078e00ff */
[----:B------:R-:W-:Y:S02]  /*2b30*/  ISETP.NE.AND P0, PT, R19, RZ, PT ;  /* 0x000000ff1300720c */ /* 0x000fe40003f05270 */
[----:B------:R-:W-:Y:S02]  /*2b40*/  ISETP.NE.AND P2, PT, R29, RZ, PT ;  /* 0x000000ff1d00720c */ /* 0x000fe40003f45270 */
[----:B------:R-:W-:Y:S02]  /*2b50*/  LOP3.LUT R16, R10, 0xf0, RZ, 0xc0, !PT ;  /* 0x000000f00a107812 */ /* 0x000fe400078ec0ff */
[----:B------:R-:W-:Y:S02]  /*2b60*/  ISETP.NE.AND P3, PT, R33, RZ, PT ;  /* 0x000000ff2100720c */ /* 0x000fe40003f65270 */
[----:B------:R-:W-:-:S02]  /*2b70*/  ISETP.NE.AND P6, PT, R50, RZ, PT ;  /* 0x000000ff3200720c */ /* 0x000fc40003fc5270 */
[----:B------:R-:W-:Y:S01]  /*2b80*/  ISETP.NE.AND P5, PT, R49, RZ, PT ;  /* 0x000000ff3100720c */ /* 0x000fe20003fa5270 */
[----:B------:R-:W-:Y:S01]  /*2b90*/  IMAD.IADD R63, R63, 0x1, R62 ;  /* 0x000000013f3f7824 */ /* 0x000fe200078e023e */
[----:B------:R-:W-:Y:S01]  /*2ba0*/  BAR.SYNC.DEFER_BLOCKING 0x0 ;  /* 0x0000000000007b1d */ /* 0x000fe20000010000 */
[----:B------:R-:W-:Y:S02]  /*2bb0*/  PRMT R16, R16, 0x6540, R9 ;  /* 0x0000654010107816 */ /* 0x000fe40000000009 */
[----:B------:R-:W-:Y:S02]  /*2bc0*/  SEL R18, R27, 0x3, P0 ;  /* 0x000000031b127807 */ /* 0x000fe40000000000 */
[----:B------:R-:W-:Y:S02]  /*2bd0*/  SEL R26, R26, 0x3, P1 ;  /* 0x000000031a1a7807 */ /* 0x000fe40000800000 */
[----:B------:R-:W-:Y:S02]  /*2be0*/  SEL R20, R25, 0x3, P2 ;  /* 0x0000000319147807 */ /* 0x000fe40001000000 */
[----:B------:R-:W-:-:S02]  /*2bf0*/  SEL R24, R24, 0x3, P3 ;  /* 0x0000000318187807 */ /* 0x000fc40001800000 */
[----:B------:R-:W-:Y:S02]  /*2c00*/  ISETP.NE.AND P0, PT, R61, RZ, PT ;  /* 0x000000ff3d00720c */ /* 0x000fe40003f05270 */
[----:B------:R-:W-:Y:S02]  /*2c10*/  ISETP.NE.AND P1, PT, R51, RZ, PT ;  /* 0x000000ff3300720c */ /* 0x000fe40003f25270 */
[----:B------:R-:W-:Y:S02]  /*2c20*/  ISETP.NE.AND P2, PT, R46, RZ, PT ;  /* 0x000000ff2e00720c */ /* 0x000fe40003f45270 */
[----:B------:R-:W-:Y:S02]  /*2c30*/  ISETP.NE.AND P3, PT, R45, RZ, PT ;  /* 0x000000ff2d00720c */ /* 0x000fe40003f65270 */
[----:B------:R-:W-:Y:S02]  /*2c40*/  SEL R4, R4, 0x2, P5 ;  /* 0x0000000204047807 */ /* 0x000fe40002800000 */
[----:B------:R-:W-:-:S02]  /*2c50*/  SEL R0, R0, 0x2, P6 ;  /* 0x0000000200007807 */ /* 0x000fc40003000000 */
[----:B------:R-:W-:Y:S01]  /*2c60*/  SHF.R.S32.HI R9, RZ, 0x1f, R16 ;  /* 0x0000001fff097819 */ /* 0x000fe20000011410 */
[----:B------:R0:W-:Y:S01]  /*2c70*/  STS.U8 [R63], R6 ;  /* 0x000000063f007388 */ /* 0x0001e20000000000 */
[----:B------:R-:W-:Y:S02]  /*2c80*/  LOP3.LUT R2, R7, R2, RZ, 0xfc, !PT ;  /* 0x0000000207027212 */ /* 0x000fe400078efcff */
[----:B------:R-:W-:Y:S02]  /*2c90*/  LOP3.LUT R7, R8, 0xf0, RZ, 0xc0, !PT ;  /* 0x000000f008077812 */ /* 0x000fe400078ec0ff */
[----:B------:R-:W-:Y:S02]  /*2ca0*/  SEL R8, R5, 0x3, P2 ;  /* 0x0000000305087807 */ /* 0x000fe40001000000 */
[----:B------:R-:W-:Y:S02]  /*2cb0*/  SEL R4, R4, 0x3, P1 ;  /* 0x0000000304047807 */ /* 0x000fe40000800000 */
[----:B------:R-:W-:-:S02]  /*2cc0*/  SEL R0, R0, 0x3, P0 ;  /* 0x0000000300007807 */ /* 0x000fc40000000000 */
[----:B0-----:R-:W-:Y:S02]  /*2cd0*/  SEL R6, R3, 0x3, P3 ;  /* 0x0000000303067807 */ /* 0x001fe40001800000 */
[----:B------:R-:W-:Y:S01]  /*2ce0*/  LEA.HI R9, R9, R16, RZ, 0x6 ;  /* 0x0000001009097211 */ /* 0x000fe200078f30ff */
[----:B------:R0:W-:Y:S03]  /*2cf0*/  STS.U8 [R63+0x10], R64 ;  /* 0x000010403f007388 */ /* 0x0001e60000000000 */
[----:B------:R-:W-:Y:S01]  /*2d00*/  LOP3.LUT R11, R9, 0xffffffc0, RZ, 0xc0, !PT ;  /* 0xffffffc0090b7812 */ /* 0x000fe200078ec0ff */
[----:B------:R0:W-:Y:S04]  /*2d10*/  STS.U8 [R63+0x20], R22 ;  /* 0x000020163f007388 */ /* 0x0001e80000000000 */
        /* <DEDUP_REMOVED lines=12> */
[----:B------:R0:W-:Y:S01]  /*2de0*/  STS.U8 [R63+0xf0], R0 ;  /* 0x0000f0003f007388 */ /* 0x0001e20000000000 */
[----:B------:R-:W-:-:S02]  /*2df0*/  IMAD.IADD R11, R16, 0x1, -R11 ;  /* 0x00000001100b7824 */ /* 0x000fc400078e0a0b */
[----:B------:R-:W-:Y:S01]  /*2e00*/  IMAD.SHL.U32 R9, R9, 0x400, RZ ;  /* 0x0000040009097824 */ /* 0x000fe200078e00ff */
[----:B------:R-:W-:Y:S01]  /*2e10*/  BAR.SYNC.DEFER_BLOCKING 0x0 ;  /* 0x0000000000007b1d */ /* 0x000fe20000010000 */
[C---:B------:R-:W-:Y:S01]  /*2e20*/  ISETP.GE.AND P4, PT, R2.reuse, 0x400, PT ;  /* 0x000004000200780c */ /* 0x040fe20003f86270 */
[----:B------:R-:W-:Y:S02]  /*2e30*/  IMAD R11, R2, 0x40, R11 ;  /* 0x00000040020b7824 */ /* 0x000fe400078e020b */
[----:B------:R-:W-:Y:S02]  /*2e40*/  LOP3.LUT R2, R9, 0xffff0000, RZ, 0xc0, !PT ;  /* 0xffff000009027812 */ /* 0x000fe400078ec0ff */
[----:B------:R-:W-:Y:S02]  /*2e50*/  ISETP.LT.AND P4, PT, R16, 0x100, !P4 ;  /* 0x000001001000780c */ /* 0x000fe40006781270 */
[----:B------:R-:W-:Y:S01]  /*2e60*/  LOP3.LUT R10, R10, 0xff0, RZ, 0xc0, !PT ;  /* 0x00000ff00a0a7812 */ /* 0x000fe200078ec0ff */
[----:B------:R-:W-:-:S03]  /*2e70*/  IMAD.IADD R11, R11, 0x1, R2 ;  /* 0x000000010b0b7824 */ /* 0x000fc600078e0202 */
[----:B------:R-:W-:Y:S01]  /*2e80*/  IADD3 R7, R10, UR4, R7 ;  /* 0x000000040a077c10 */ /* 0x000fe2000fffe007 */
[----:B------:R-:W-:Y:S02]  /*2e90*/  ULDC.64 UR4, c[0x0][0x220] ;  /* 0x0000880000047ab9 */ /* 0x000fe40000000a00 */
[----:B------:R-:W-:-:S04]  /*2ea0*/  IADD3 R2, P0, R11, UR4, RZ ;  /* 0x000000040b027c10 */ /* 0x000fc8000ff1e0ff */
[----:B------:R-:W-:Y:S01]  /*2eb0*/  LEA.HI.X.SX32 R3, R11, UR5, 0x1, P0 ;  /* 0x000000050b037c11 */ /* 0x000fe200080f0eff */
[----:B0-----:R-:W-:Y:S08]  /*2ec0*/  @!P4 EXIT ;  /* 0x000000000000c94d */ /* 0x001ff00003800000 */
[----:B------:R-:W0:Y:S04]  /*2ed0*/  LDS.128 R4, [R7] ;  /* 0x0000000007047984 */ /* 0x000e280000000c00 */
[----:B0-----:R-:W-:Y:S01]  /*2ee0*/  STG.E.128 desc[UR6][R2.64], R4 ;  /* 0x0000000402007986 */ /* 0x001fe2000c101d06 */
[----:B------:R-:W-:Y:S05]  /*2ef0*/  EXIT ;  /* 0x000000000000794d */ /* 0x000fea0003800000 */
.L_x_0:
[----:B------:R-:W-:-:S00]  /*2f00*/  BRA `(.L_x_0) ;  /* 0xfffffffc00fc7947 */ /* 0x000fc0000383ffff */
[----:B------:R-:W-:-:S00]  /*2f10*/  NOP ;  /* 0x0000000000007918 */ /* 0x000fc00000000000 */
        /* <DEDUP_REMOVED lines=14> */
.L_x_1:


//--------------------- .nv.shared.triton_poi_fused_max_pool2d_with_indices_12 --------------------------
	.section	.nv.shared.triton_poi_fused_max_pool2d_with_indices_12,"aw",@nobits
	.sectionflags	@""
	.align	16
	.zero		1024


//--------------------- .nv.constant0.triton_poi_fused_max_pool2d_with_indices_12 --------------------------
	.section	.nv.constant0.triton_poi_fused_max_pool2d_with_indices_12,"a",@progbits
	.sectionflags	@""
	.align	4
.nv.constant0.triton_poi_fused_max_pool2d_with_indices_12:
	.zero		560
